def attn_fwd(
    Q,
    K,
    V,
    Out,
    Lse,
    sm_scale,
    stride_qz,
    stride_qh,
    stride_qm,
    stride_qk,
    stride_kz,
    stride_kh,
    stride_kn,
    stride_kk,
    stride_vz,
    stride_vh,
    stride_vn,
    stride_vk,
    stride_oz,
    stride_oh,
    stride_om,
    stride_ok,
    seqlen_q,
    seqlen_k,
    BLOCK_M: tl.constexpr,
    BLOCK_N: tl.constexpr,
    HEAD_DIM: tl.constexpr,
    CAUSAL: tl.constexpr,
):
    start_m = tl.program_id(0)
    off_hz = tl.program_id(1)
    q_off = off_hz * stride_qh
    k_off = off_hz * stride_kh
    v_off = off_hz * stride_vh
    offs_m = start_m * BLOCK_M + tl.arange(0, BLOCK_M)
    offs_d = tl.arange(0, HEAD_DIM)
    offs_n = tl.arange(0, BLOCK_N)
    q_ptrs = Q + q_off + offs_m[:, None] * stride_qm + offs_d[None, :] * stride_qk
    k_ptrs = K + k_off + offs_d[:, None] * stride_kk + offs_n[None, :] * stride_kn
    v_ptrs = V + v_off + offs_n[:, None] * stride_vn + offs_d[None, :] * stride_vk
    m_i = tl.full([BLOCK_M], float("-inf"), dtype=tl.float32)
    l_i = tl.zeros([BLOCK_M], dtype=tl.float32) + 1.0
    acc = tl.zeros([BLOCK_M, HEAD_DIM], dtype=tl.float32)
    q = tl.load(q_ptrs)
    acc, l_i, m_i = _attn_fwd_inner(
        acc,
        l_i,
        m_i,
        q,
        k_ptrs,
        v_ptrs,
        sm_scale,
        stride_kn,
        stride_vn,
        start_m,
        seqlen_k,
        BLOCK_M,
        BLOCK_N,
        HEAD_DIM,
        CAUSAL,
    )
    acc = acc / l_i[:, None]
    lse = m_i + tl.math.log2(l_i) / 1.4426950408889634
    o_ptrs = (
        Out
        + off_hz * stride_oh
        + offs_m[:, None] * stride_om
        + offs_d[None, :] * stride_ok
    )
    tl.store(o_ptrs, acc.to(Out.dtype.element_ty))
    tl.store(Lse + off_hz * seqlen_q + offs_m, lse)

# config = {"BLOCK_M": 32, "BLOCK_N": 128, "HEAD_DIM": 64, "arch": "sm_100", "causal": true, "dtype": "fp16", "num_stages": 2, "num_warps": 4}
# arch = sm_100


// ===== COMPILED SASS (sm_100a) =====

	.target	sm_100a

	.elftype	@"ET_EXEC"


//--------------------- .note.nv.tkinfo           --------------------------
	.section	.note.nv.tkinfo,"",@"SHT_NOTE"
	.sectionflags	@"SHF_NOTE_NV_TKINFO"
	.tkinfo
        /*0018*/ 	.word	0x00000081
        /*0030*/ 	.string	""
        /*0030*/ 	.string	"ptxas-blackwell"
        /*0030*/ 	.string	"Cuda compilation tools, release 12.9, V12.9.86"
        /*0030*/ 	.string	"Build cuda_12.9.r12.9/compiler.36037853_0"
        /*0030*/ 	.string	"-v  -suppress-debug-info  -lineinfo  -arch sm_100a "



//--------------------- .note.nv.cuver            --------------------------
	.section	.note.nv.cuver,"",@"SHT_NOTE"
	.sectionflags	@"SHF_NOTE_NV_CUVER"
        /*0018*/ 	.short	0x0001
        /*001a*/ 	.short	0x0064
        /*001c*/ 	.short	0x0001
        /*001e*/ 	.short	0x0000
        /*0020*/ 	.short	0x0001
        /*0022*/ 	.short	0x0000


//--------------------- .nv.info                  --------------------------
	.section	.nv.info,"",@"SHT_CUDA_INFO"
	.align	4


	//----- nvinfo : EIATTR_REGCOUNT
	.align		4
        /*0000*/ 	.byte	0x04, 0x2f
        /*0002*/ 	.short	(.L_2 - .L_1)
	.align		4
.L_1:
        /*0004*/ 	.word	index@(attn_fwd)
        /*0008*/ 	.word	0x000000ff


	//----- nvinfo : EIATTR_FRAME_SIZE
	.align		4
.L_2:
        /*000c*/ 	.byte	0x04, 0x11
        /*000e*/ 	.short	(.L_4 - .L_3)
	.align		4
.L_3:
        /*0010*/ 	.word	index@(attn_fwd)
        /*0014*/ 	.word	0x00000240


	//----- nvinfo : EIATTR_MIN_STACK_SIZE
	.align		4
.L_4:
        /*0018*/ 	.byte	0x04, 0x12
        /*001a*/ 	.short	(.L_6 - .L_5)
	.align		4
.L_5:
        /*001c*/ 	.word	index@(attn_fwd)
        /*0020*/ 	.word	0x00000240
.L_6:


//--------------------- .nv.info.attn_fwd         --------------------------
	.section	.nv.info.attn_fwd,"",@"SHT_CUDA_INFO"
	.sectionflags	@""
	.align	4


	//----- nvinfo : EIATTR_CUDA_API_VERSION
	.align		4
        /*0000*/ 	.byte	0x04, 0x37
        /*0002*/ 	.short	(.L_8 - .L_7)
.L_7:
        /*0004*/ 	.word	0x00000081


	//----- nvinfo : EIATTR_KPARAM_INFO
	.align		4
.L_8:
        /*0008*/ 	.byte	0x04, 0x17
        /*000a*/ 	.short	(.L_10 - .L_9)
.L_9:
        /*000c*/ 	.word	0x00000000
        /*0010*/ 	.short	0x0019
        /*0012*/ 	.short	0x0080
        /*0014*/ 	.byte	0x00, 0xf4, 0x21, 0x00


	//----- nvinfo : EIATTR_KPARAM_INFO
	.align		4
.L_10:
        /*0018*/ 	.byte	0x04, 0x17
        /*001a*/ 	.short	(.L_12 - .L_11)
.L_11:
        /*001c*/ 	.word	0x00000000
        /*0020*/ 	.short	0x0018
        /*0022*/ 	.short	0x0078
        /*0024*/ 	.byte	0x00, 0xf4, 0x21, 0x00


	//----- nvinfo : EIATTR_KPARAM_INFO
	.align		4
.L_12:
        /*0028*/ 	.byte	0x04, 0x17
        /*002a*/ 	.short	(.L_14 - .L_13)
.L_13:
        /*002c*/ 	.word	0x00000000
        /*0030*/ 	.short	0x0017
        /*0032*/ 	.short	0x0070
        /*0034*/ 	.byte	0x00, 0xf0, 0x11, 0x00


	//----- nvinfo : EIATTR_KPARAM_INFO
	.align		4
.L_14:
        /*0038*/ 	.byte	0x04, 0x17
        /*003a*/ 	.short	(.L_16 - .L_15)
.L_15:
        /*003c*/ 	.word	0x00000000
        /*0040*/ 	.short	0x0016
        /*0042*/ 	.short	0x006c
        /*0044*/ 	.byte	0x00, 0xf0, 0x11, 0x00


	//----- nvinfo : EIATTR_KPARAM_INFO
	.align		4
.L_16:
        /*0048*/ 	.byte	0x04, 0x17
        /*004a*/ 	.short	(.L_18 - .L_17)
.L_17:
        /*004c*/ 	.word	0x00000000
        /*0050*/ 	.short	0x0015
        /*0052*/ 	.short	0x0068
        /*0054*/ 	.byte	0x00, 0xf0, 0x11, 0x00


	//----- nvinfo : EIATTR_KPARAM_INFO
	.align		4
.L_18:
        /*0058*/ 	.byte	0x04, 0x17
        /*005a*/ 	.short	(.L_20 - .L_19)
.L_19:
        /*005c*/ 	.word	0x00000000
        /*0060*/ 	.short	0x0014
        /*0062*/ 	.short	0x0064
        /*0064*/ 	.byte	0x00, 0xf0, 0x11, 0x00


	//----- nvinfo : EIATTR_KPARAM_INFO
	.align		4
.L_20:
        /*0068*/ 	.byte	0x04, 0x17
        /*006a*/ 	.short	(.L_22 - .L_21)
.L_21:
        /*006c*/ 	.word	0x00000000
        /*0070*/ 	.short	0x0013
        /*0072*/ 	.short	0x0060
        /*0074*/ 	.byte	0x00, 0xf0, 0x11, 0x00


	//----- nvinfo : EIATTR_KPARAM_INFO
	.align		4
.L_22:
        /*0078*/ 	.byte	0x04, 0x17
        /*007a*/ 	.short	(.L_24 - .L_23)
.L_23:
        /*007c*/ 	.word	0x00000000
        /*0080*/ 	.short	0x0012
        /*0082*/ 	.short	0x005c
        /*0084*/ 	.byte	0x00, 0xf0, 0x11, 0x00


	//----- nvinfo : EIATTR_KPARAM_INFO
	.align		4
.L_24:
        /*0088*/ 	.byte	0x04, 0x17
        /*008a*/ 	.short	(.L_26 - .L_25)
.L_25:
        /*008c*/ 	.word	0x00000000
        /*0090*/ 	.short	0x0011
        /*0092*/ 	.short	0x0058
        /*0094*/ 	.byte	0x00, 0xf0, 0x11, 0x00


	//----- nvinfo : EIATTR_KPARAM_INFO
	.align		4
.L_26:
        /*0098*/ 	.byte	0x04, 0x17
        /*009a*/ 	.short	(.L_28 - .L_27)
.L_27:
        /*009c*/ 	.word	0x00000000
        /*00a0*/ 	.short	0x0010
        /*00a2*/ 	.short	0x0054
        /*00a4*/ 	.byte	0x00, 0xf0, 0x11, 0x00


	//----- nvinfo : EIATTR_KPARAM_INFO
	.align		4
.L_28:
        /*00a8*/ 	.byte	0x04, 0x17
        /*00aa*/ 	.short	(.L_30 - .L_29)
.L_29:
        /*00ac*/ 	.word	0x00000000
        /*00b0*/ 	.short	0x000f
        /*00b2*/ 	.short	0x0050
        /*00b4*/ 	.byte	0x00, 0xf0, 0x11, 0x00


	//----- nvinfo : EIATTR_KPARAM_INFO
	.align		4
.L_30:
        /*00b8*/ 	.byte	0x04, 0x17
        /*00ba*/ 	.short	(.L_32 - .L_31)
.L_31:
        /*00bc*/ 	.word	0x00000000
        /*00c0*/ 	.short	0x000e
        /*00c2*/ 	.short	0x004c
        /*00c4*/ 	.byte	0x00, 0xf0, 0x11, 0x00


	//----- nvinfo : EIATTR_KPARAM_INFO
	.align		4
.L_32:
        /*00c8*/ 	.byte	0x04, 0x17
        /*00ca*/ 	.short	(.L_34 - .L_33)
.L_33:
        /*00cc*/ 	.word	0x00000000
        /*00d0*/ 	.short	0x000d
        /*00d2*/ 	.short	0x0048
        /*00d4*/ 	.byte	0x00, 0xf0, 0x11, 0x00


	//----- nvinfo : EIATTR_KPARAM_INFO
	.align		4
.L_34:
        /*00d8*/ 	.byte	0x04, 0x17
        /*00da*/ 	.short	(.L_36 - .L_35)
.L_35:
        /*00dc*/ 	.word	0x00000000
        /*00e0*/ 	.short	0x000c
        /*00e2*/ 	.short	0x0044
        /*00e4*/ 	.byte	0x00, 0xf0, 0x11, 0x00


	//----- nvinfo : EIATTR_KPARAM_INFO
	.align		4
.L_36:
        /*00e8*/ 	.byte	0x04, 0x17
        /*00ea*/ 	.short	(.L_38 - .L_37)
.L_37:
        /*00ec*/ 	.word	0x00000000
        /*00f0*/ 	.short	0x000b
        /*00f2*/ 	.short	0x0040
        /*00f4*/ 	.byte	0x00, 0xf0, 0x11, 0x00


	//----- nvinfo : EIATTR_KPARAM_INFO
	.align		4
.L_38:
        /*00f8*/ 	.byte	0x04, 0x17
        /*00fa*/ 	.short	(.L_40 - .L_39)
.L_39:
        /*00fc*/ 	.word	0x00000000
        /*0100*/ 	.short	0x000a
        /*0102*/ 	.short	0x003c
        /*0104*/ 	.byte	0x00, 0xf0, 0x11, 0x00


	//----- nvinfo : EIATTR_KPARAM_INFO
	.align		4
.L_40:
        /*0108*/ 	.byte	0x04, 0x17
        /*010a*/ 	.short	(.L_42 - .L_41)
.L_41:
        /*010c*/ 	.word	0x00000000
        /*0110*/ 	.short	0x0009
        /*0112*/ 	.short	0x0038
        /*0114*/ 	.byte	0x00, 0xf0, 0x11, 0x00


	//----- nvinfo : EIATTR_KPARAM_INFO
	.align		4
.L_42:
        /*0118*/ 	.byte	0x04, 0x17
        /*011a*/ 	.short	(.L_44 - .L_43)
.L_43:
        /*011c*/ 	.word	0x00000000
        /*0120*/ 	.short	0x0008
        /*0122*/ 	.short	0x0034
        /*0124*/ 	.byte	0x00, 0xf0, 0x11, 0x00


	//----- nvinfo : EIATTR_KPARAM_INFO
	.align		4
.L_44:
        /*0128*/ 	.byte	0x04, 0x17
        /*012a*/ 	.short	(.L_46 - .L_45)
.L_45:
        /*012c*/ 	.word	0x00000000
        /*0130*/ 	.short	0x0007
        /*0132*/ 	.short	0x0030
        /*0134*/ 	.byte	0x00, 0xf0, 0x11, 0x00


	//----- nvinfo : EIATTR_KPARAM_INFO
	.align		4
.L_46:
        /*0138*/ 	.byte	0x04, 0x17
        /*013a*/ 	.short	(.L_48 - .L_47)
.L_47:
        /*013c*/ 	.word	0x00000000
        /*0140*/ 	.short	0x0006
        /*0142*/ 	.short	0x002c
        /*0144*/ 	.byte	0x00, 0xf0, 0x11, 0x00


	//----- nvinfo : EIATTR_KPARAM_INFO
	.align		4
.L_48:
        /*0148*/ 	.byte	0x04, 0x17
        /*014a*/ 	.short	(.L_50 - .L_49)
.L_49:
        /*014c*/ 	.word	0x00000000
        /*0150*/ 	.short	0x0005
        /*0152*/ 	.short	0x0028
        /*0154*/ 	.byte	0x00, 0xf0, 0x11, 0x00


	//----- nvinfo : EIATTR_KPARAM_INFO
	.align		4
.L_50:
        /*0158*/ 	.byte	0x04, 0x17
        /*015a*/ 	.short	(.L_52 - .L_51)
.L_51:
        /*015c*/ 	.word	0x00000000
        /*0160*/ 	.short	0x0004
        /*0162*/ 	.short	0x0020
        /*0164*/ 	.byte	0x00, 0xf4, 0x21, 0x00


	//----- nvinfo : EIATTR_KPARAM_INFO
	.align		4
.L_52:
        /*0168*/ 	.byte	0x04, 0x17
        /*016a*/ 	.short	(.L_54 - .L_53)
.L_53:
        /*016c*/ 	.word	0x00000000
        /*0170*/ 	.short	0x0003
        /*0172*/ 	.short	0x0018
        /*0174*/ 	.byte	0x00, 0xf4, 0x21, 0x00


	//----- nvinfo : EIATTR_KPARAM_INFO
	.align		4
.L_54:
        /*0178*/ 	.byte	0x04, 0x17
        /*017a*/ 	.short	(.L_56 - .L_55)
.L_55:
        /*017c*/ 	.word	0x00000000
        /*0180*/ 	.short	0x0002
        /*0182*/ 	.short	0x0010
        /*0184*/ 	.byte	0x00, 0xf4, 0x21, 0x00


	//----- nvinfo : EIATTR_KPARAM_INFO
	.align		4
.L_56:
        /*0188*/ 	.byte	0x04, 0x17
        /*018a*/ 	.short	(.L_58 - .L_57)
.L_57:
        /*018c*/ 	.word	0x00000000
        /*0190*/ 	.short	0x0001
        /*0192*/ 	.short	0x0008
        /*0194*/ 	.byte	0x00, 0xf4, 0x21, 0x00


	//----- nvinfo : EIATTR_KPARAM_INFO
	.align		4
.L_58:
        /*0198*/ 	.byte	0x04, 0x17
        /*019a*/ 	.short	(.L_60 - .L_59)
.L_59:
        /*019c*/ 	.word	0x00000000
        /*01a0*/ 	.short	0x0000
        /*01a2*/ 	.short	0x0000
        /*01a4*/ 	.byte	0x00, 0xf4, 0x21, 0x00


	//----- nvinfo : EIATTR_SPARSE_MMA_MASK
	.align		4
.L_60:
        /*01a8*/ 	.byte	0x03, 0x50
        /*01aa*/ 	.short	0x0000


	//----- nvinfo : EIATTR_MAXREG_COUNT
	.align		4
        /*01ac*/ 	.byte	0x03, 0x1b
        /*01ae*/ 	.short	0x00ff


	//----- nvinfo : EIATTR_NUM_BARRIERS
	.align		4
        /*01b0*/ 	.byte	0x02, 0x4c
        /*01b2*/ 	.byte	0x01
	.zero		1


	//----- nvinfo : EIATTR_ANNOTATIONS
	.align		4
        /*01b4*/ 	.byte	0x04, 0x55
        /*01b6*/ 	.short	(.L_62 - .L_61)


	//   ....[0]....
.L_61:
        /*01b8*/ 	.word	0x00000001
        /*01bc*/ 	.byte	0xf0, 0x0a, 0x00, 0x00, 0x01, 0x00, 0x00, 0x00, 0x30, 0x0b, 0x00, 0x00, 0x01, 0x00, 0x00, 0x00
        /* <DEDUP_REMOVED lines=70> */
        /*062c*/ 	.byte	0xb0, 0x42, 0x00, 0x00, 0x01, 0x00, 0x00, 0x00, 0xf0, 0x42, 0x00, 0x00


	//----- nvinfo : EIATTR_COOP_GROUP_MASK_REGIDS
	.align		4
.L_62:
        /*0638*/ 	.byte	0x04, 0x29
        /*063a*/ 	.short	(.L_64 - .L_63)


	//   ....[0]....
.L_63:
        /*063c*/ 	.word	0xffffffff


	//   ....[1]....
        /*0640*/ 	.word	0xffffffff


	//   ....[2]....
        /*0644*/ 	.word	0xffffffff


	//   ....[3]....
        /*0648*/ 	.word	0xffffffff


	//   ....[4]....
        /*064c*/ 	.word	0xffffffff


	//   ....[5]....
        /*0650*/ 	.word	0xffffffff


	//   ....[6]....
        /*0654*/ 	.word	0xffffffff


	//   ....[7]....
        /*0658*/ 	.word	0xffffffff


	//   ....[8]....
        /*065c*/ 	.word	0xffffffff


	//   ....[9]....
        /*0660*/ 	.word	0xffffffff


	//   ....[10]....
        /*0664*/ 	.word	0xffffffff


	//   ....[11]....
        /*0668*/ 	.word	0xffffffff


	//   ....[12]....
        /*066c*/ 	.word	0xffffffff


	//   ....[13]....
        /*0670*/ 	.word	0xffffffff


	//   ....[14]....
        /*0674*/ 	.word	0xffffffff


	//   ....[15]....
        /*0678*/ 	.word	0xffffffff


	//   ....[16]....
        /*067c*/ 	.word	0xffffffff


	//   ....[17]....
        /*0680*/ 	.word	0xffffffff


	//   ....[18]....
        /*0684*/ 	.word	0xffffffff


	//   ....[19]....
        /*0688*/ 	.word	0xffffffff


	//----- nvinfo : EIATTR_COOP_GROUP_INSTR_OFFSETS
	.align		4
.L_64:
        /*068c*/ 	.byte	0x04, 0x28
        /*068e*/ 	.short	(.L_66 - .L_65)


	//   ....[0]....
.L_65:
        /*0690*/ 	.word	0x000045a0


	//   ....[1]....
        /*0694*/ 	.word	0x00004670


	//   ....[2]....
        /*0698*/ 	.word	0x00004680


	//   ....[3]....
        /*069c*/ 	.word	0x00004690


	//   ....[4]....
        /*06a0*/ 	.word	0x000046b0


	//   ....[5]....
        /*06a4*/ 	.word	0x000046e0


	//   ....[6]....
        /*06a8*/ 	.word	0x00004700


	//   ....[7]....
        /*06ac*/ 	.word	0x00004710


	//   ....[8]....
        /*06b0*/ 	.word	0x00004900


	//   ....[9]....
        /*06b4*/ 	.word	0x00004920


	//   ....[10]....
        /*06b8*/ 	.word	0x00005190


	//   ....[11]....
        /*06bc*/ 	.word	0x000051b0


	//   ....[12]....
        /*06c0*/ 	.word	0x000051c0


	//   ....[13]....
        /*06c4*/ 	.word	0x000051d0


	//   ....[14]....
        /*06c8*/ 	.word	0x00005220


	//   ....[15]....
        /*06cc*/ 	.word	0x00005230


	//   ....[16]....
        /*06d0*/ 	.word	0x00005240


	//   ....[17]....
        /*06d4*/ 	.word	0x00005250


	//   ....[18]....
        /*06d8*/ 	.word	0x00005310


	//   ....[19]....
        /*06dc*/ 	.word	0x00005330


	//----- nvinfo : EIATTR_VRC_CTA_INIT_COUNT
	.align		4
.L_66:
        /*06e0*/ 	.byte	0x02, 0x4a
	.zero		1
	.zero		1


	//----- nvinfo : EIATTR_EXIT_INSTR_OFFSETS
	.align		4
        /*06e4*/ 	.byte	0x04, 0x1c
        /*06e6*/ 	.short	(.L_68 - .L_67)


	//   ....[0]....
.L_67:
        /*06e8*/ 	.word	0x00007f70


	//   ....[1]....
        /*06ec*/ 	.word	0x00007fa0


	//----- nvinfo : EIATTR_REQNTID
	.align		4
.L_68:
        /*06f0*/ 	.byte	0x04, 0x10
        /*06f2*/ 	.short	(.L_70 - .L_69)
.L_69:
        /*06f4*/ 	.word	0x00000080
        /*06f8*/ 	.word	0x00000001
        /*06fc*/ 	.word	0x00000001


	//----- nvinfo : EIATTR_CBANK_PARAM_SIZE
	.align		4
.L_70:
        /*0700*/ 	.byte	0x03, 0x19
        /*0702*/ 	.short	0x0088


	//----- nvinfo : EIATTR_PARAM_CBANK
	.align		4
        /*0704*/ 	.byte	0x04, 0x0a
        /*0706*/ 	.short	(.L_72 - .L_71)
	.align		4
.L_71:
        /*0708*/ 	.word	index@(.nv.constant0.attn_fwd)
        /*070c*/ 	.short	0x0380
        /*070e*/ 	.short	0x0088


	//----- nvinfo : EIATTR_SW_WAR
	.align		4
.L_72:
        /*0710*/ 	.byte	0x04, 0x36
        /*0712*/ 	.short	(.L_74 - .L_73)
.L_73:
        /*0714*/ 	.word	0x00000008
.L_74:


//--------------------- .nv.compat                --------------------------
	.section	.nv.compat,"",@"SHT_CUDA_COMPAT_INFO"
	.align	4
        /*0000*/ 	.byte	0x02, 0x02, 0x01, 0x00, 0x02, 0x05, 0x05, 0x00, 0x02, 0x03, 0x00, 0x00, 0x02, 0x06, 0x01, 0x00


//--------------------- .nv.callgraph             --------------------------
	.section	.nv.callgraph,"",@"SHT_CUDA_CALLGRAPH"
	.align	4
	.sectionentsize	8
	.align		4
        /*0000*/ 	.word	0x00000000
	.align		4
        /*0004*/ 	.word	0xffffffff
	.align		4
        /*0008*/ 	.word	0x00000000
	.align		4
        /*000c*/ 	.word	0xfffffffe
	.align		4
        /*0010*/ 	.word	0x00000000
	.align		4
        /*0014*/ 	.word	0xfffffffd
	.align		4
        /*0018*/ 	.word	0x00000000
	.align		4
        /*001c*/ 	.word	0xfffffffc


//--------------------- .nv.constant4             --------------------------
	.section	.nv.constant4,"a",@progbits
	.align	8
	.align		8
.nv.constant4:
        /*0000*/ 	.dword	_$_str


//--------------------- .text.attn_fwd            --------------------------
	.section	.text.attn_fwd,"ax",@progbits
	.align	128
        .global         attn_fwd
        .type           attn_fwd,@function
        .size           attn_fwd,(.L_x_3 - attn_fwd)
        .other          attn_fwd,@"STO_CUDA_ENTRY STV_DEFAULT"
attn_fwd:
.text.attn_fwd:
[----:B------:R-:W0:Y:S01]  /*0000*/  LDC R1, c[0x0][0x37c] ;  /* 0x0000df00ff017b82 */ /* 0x000e220000000800 */
[----:B------:R-:W1:Y:S07]  /*0010*/  S2R R0, SR_CTAID.X ;  /* 0x0000000000007919 */ /* 0x000e6e0000002500 */
[----:B------:R-:W2:Y:S01]  /*0020*/  S2UR UR9, SR_CTAID.Y ;  /* 0x00000000000979c3 */ /* 0x000ea20000002600 */
[----:B------:R-:W2:Y:S01]  /*0030*/  LDCU.64 UR4, c[0x0][0x3b0] ;  /* 0x00007600ff0477ac */ /* 0x000ea20008000a00 */
[----:B0-----:R-:W-:Y:S01]  /*0040*/  VIADD R1, R1, 0xfffffdc0 ;  /* 0xfffffdc001017836 */ /* 0x001fe20000000000 */
[----:B------:R-:W0:Y:S01]  /*0050*/  S2R R31, SR_TID.X ;  /* 0x00000000001f7919 */ /* 0x000e220000002100 */
[----:B------:R-:W3:Y:S04]  /*0060*/  LDCU.64 UR10, c[0x0][0x358] ;  /* 0x00006b00ff0a77ac */ /* 0x000ee80008000a00 */
[----:B------:R-:W4:Y:S08]  /*0070*/  LDC R34, c[0x0][0x3b8] ;  /* 0x0000ee00ff227b82 */ /* 0x000f300000000800 */
[----:B------:R-:W5:Y:S01]  /*0080*/  LDC.64 R8, c[0x0][0x380] ;  /* 0x0000e000ff087b82 */ /* 0x000f620000000a00 */
[----:B--2---:R-:W-:-:S04]  /*0090*/  UIMAD UR4, UR9, UR4, URZ ;  /* 0x00000004090472a4 */ /* 0x004fc8000f8e02ff */
[----:B------:R-:W-:Y:S01]  /*00a0*/  USHF.L.U32 UR6, UR4, 0x1, URZ ;  /* 0x0000000104067899 */ /* 0x000fe200080006ff */
[----:B-1----:R-:W-:Y:S01]  /*00b0*/  IMAD.SHL.U32 R0, R0, 0x20, RZ ;  /* 0x0000002000007824 */ /* 0x002fe200078e00ff */
[----:B0-----:R-:W-:-:S04]  /*00c0*/  SHF.R.U32.HI R3, RZ, 0x5, R31 ;  /* 0x00000005ff037819 */ /* 0x001fc8000001161f */
[----:B------:R-:W-:Y:S02]  /*00d0*/  LOP3.LUT R2, R0, 0x1f, R31, 0xf8, !PT ;  /* 0x0000001f00027812 */ /* 0x000fe400078ef81f */
[----:B------:R-:W-:-:S03]  /*00e0*/  SGXT.U32 R3, R3, 0x2 ;  /* 0x000000020303781a */ /* 0x000fc60000000000 */
[----:B------:R-:W-:Y:S01]  /*00f0*/  IMAD R2, R2, UR5, RZ ;  /* 0x0000000502027c24 */ /* 0x000fe2000f8e02ff */
[----:B------:R-:W-:Y:S01]  /*0100*/  UIMAD.WIDE UR4, UR4, 0x2, URZ ;  /* 0x00000002040478a5 */ /* 0x000fe2000f8e02ff */
[----:B----4-:R-:W-:Y:S02]  /*0110*/  IMAD R4, R3, R34, RZ ;  /* 0x0000002203047224 */ /* 0x010fe400078e02ff */
[C---:B------:R-:W-:Y:S02]  /*0120*/  IMAD.SHL.U32 R3, R2.reuse, 0x2, RZ ;  /* 0x0000000202037824 */ /* 0x040fe400078e00ff */
[----:B------:R-:W-:Y:S01]  /*0130*/  IMAD.HI R2, R2, 0x2, RZ ;  /* 0x0000000202027827 */ /* 0x000fe200078e02ff */
[----:B------:R-:W-:Y:S02]  /*0140*/  LEA R5, R34, R4, 0x2 ;  /* 0x0000000422057211 */ /* 0x000fe400078e10ff */
[----:B-----5:R-:W-:-:S03]  /*0150*/  IADD3 R30, P0, P1, R3, UR6, R8 ;  /* 0x00000006031e7c10 */ /* 0x020fc6000f91e008 */
[----:B------:R-:W-:Y:S01]  /*0160*/  IMAD R7, R34, 0x4, R5 ;  /* 0x0000000422077824 */ /* 0x000fe200078e0205 */
[----:B------:R-:W-:Y:S02]  /*0170*/  IADD3.X R32, PT, PT, R2, UR5, R9, P0, P1 ;  /* 0x0000000502207c10 */ /* 0x000fe400087e2409 */
[-C--:B------:R-:W-:Y:S01]  /*0180*/  LEA R2, P0, R4, R30.reuse, 0x1 ;  /* 0x0000001e04027211 */ /* 0x080fe200078008ff */
[----:B------:R-:W-:Y:S01]  /*0190*/  IMAD R9, R34, 0x4, R7 ;  /* 0x0000000422097824 */ /* 0x000fe200078e0207 */
[----:B------:R-:W-:Y:S02]  /*01a0*/  LEA R6, P1, R7, R30, 0x1 ;  /* 0x0000001e07067211 */ /* 0x000fe400078208ff */
[----:B------:R-:W-:Y:S01]  /*01b0*/  LEA.HI.X.SX32 R3, R4, R32, 0x1, P0 ;  /* 0x0000002004037211 */ /* 0x000fe200000f0eff */
[C---:B------:R-:W-:Y:S01]  /*01c0*/  IMAD R11, R34.reuse, 0x4, R9 ;  /* 0x00000004220b7824 */ /* 0x040fe200078e0209 */
[----:B------:R-:W-:Y:S02]  /*01d0*/  LEA R4, P0, R5, R30, 0x1 ;  /* 0x0000001e05047211 */ /* 0x000fe400078008ff */
[----:B------:R-:W-:Y:S01]  /*01e0*/  LEA.HI.X.SX32 R7, R7, R32, 0x1, P1 ;  /* 0x0000002007077211 */ /* 0x000fe200008f0eff */
[----:B---3--:R0:W2:Y:S01]  /*01f0*/  LDG.E.U16 R20, desc[UR10][R2.64] ;  /* 0x0000000a02147981 */ /* 0x0080a2000c1e1500 */
[----:B------:R-:W-:-:S02]  /*0200*/  LEA R12, R34, R11, 0x2 ;  /* 0x0000000b220c7211 */ /* 0x000fc400078e10ff */
[----:B------:R-:W-:Y:S01]  /*0210*/  LEA.HI.X.SX32 R5, R5, R32, 0x1, P0 ;  /* 0x0000002005057211 */ /* 0x000fe200000f0eff */
[----:B------:R1:W3:Y:S01]  /*0220*/  LDG.E.U16 R22, desc[UR10][R6.64] ;  /* 0x0000000a06167981 */ /* 0x0002e2000c1e1500 */
[-C--:B------:R-:W-:Y:S01]  /*0230*/  LEA R8, P0, R9, R30.reuse, 0x1 ;  /* 0x0000001e09087211 */ /* 0x080fe200078008ff */
[C---:B------:R-:W-:Y:S01]  /*0240*/  IMAD R13, R34.reuse, 0x4, R12 ;  /* 0x00000004220d7824 */ /* 0x040fe200078e020c */
[----:B------:R-:W-:Y:S01]  /*0250*/  LEA R10, P1, R11, R30, 0x1 ;  /* 0x0000001e0b0a7211 */ /* 0x000fe200078208ff */
[----:B------:R4:W5:Y:S01]  /*0260*/  LDG.E.U16 R21, desc[UR10][R4.64] ;  /* 0x0000000a04157981 */ /* 0x000962000c1e1500 */
[----:B------:R-:W-:Y:S01]  /*0270*/  LEA.HI.X.SX32 R9, R9, R32, 0x1, P0 ;  /* 0x0000002009097211 */ /* 0x000fe200000f0eff */
[----:B------:R-:W-:-:S04]  /*0280*/  IMAD R14, R34, 0x4, R13 ;  /* 0x00000004220e7824 */ /* 0x000fc800078e020d */
[----:B------:R-:W-:Y:S01]  /*0290*/  IMAD R15, R34, 0x4, R14 ;  /* 0x00000004220f7824 */ /* 0x000fe200078e020e */
[----:B0-----:R-:W-:Y:S01]  /*02a0*/  LEA R2, P0, R12, R30, 0x1 ;  /* 0x0000001e0c027211 */ /* 0x001fe200078008ff */
[----:B------:R-:W5:Y:S03]  /*02b0*/  LDG.E.U16 R23, desc[UR10][R8.64] ;  /* 0x0000000a08177981 */ /* 0x000f66000c1e1500 */
[----:B------:R-:W-:Y:S02]  /*02c0*/  LEA R16, R34, R15, 0x2 ;  /* 0x0000000f22107211 */ /* 0x000fe400078e10ff */
[----:B------:R-:W-:-:S03]  /*02d0*/  LEA.HI.X.SX32 R11, R11, R32, 0x1, P1 ;  /* 0x000000200b0b7211 */ /* 0x000fc600008f0eff */
[----:B------:R-:W-:Y:S01]  /*02e0*/  IMAD R17, R34, 0x4, R16 ;  /* 0x0000000422117824 */ /* 0x000fe200078e0210 */
[----:B------:R-:W-:Y:S01]  /*02f0*/  LEA.HI.X.SX32 R3, R12, R32, 0x1, P0 ;  /* 0x000000200c037211 */ /* 0x000fe200000f0eff */
[----:B------:R0:W5:Y:S01]  /*0300*/  LDG.E.U16 R24, desc[UR10][R10.64] ;  /* 0x0000000a0a187981 */ /* 0x000162000c1e1500 */
[-C--:B-1----:R-:W-:Y:S01]  /*0310*/  LEA R6, P0, R13, R30.reuse, 0x1 ;  /* 0x0000001e0d067211 */ /* 0x082fe200078008ff */
[----:B------:R-:W-:Y:S01]  /*0320*/  IMAD R18, R34, 0x4, R17 ;  /* 0x0000000422127824 */ /* 0x000fe200078e0211 */
[----:B------:R-:W-:Y:S01]  /*0330*/  LEA R12, P1, R15, R30, 0x1 ;  /* 0x0000001e0f0c7211 */ /* 0x000fe200078208ff */
[----:B------:R1:W5:Y:S01]  /*0340*/  LDG.E.U16 R25, desc[UR10][R2.64] ;  /* 0x0000000a02197981 */ /* 0x000362000c1e1500 */
[----:B------:R-:W-:Y:S02]  /*0350*/  LEA.HI.X.SX32 R7, R13, R32, 0x1, P0 ;  /* 0x000000200d077211 */ /* 0x000fe400000f0eff */
[----:B----4-:R-:W-:Y:S01]  /*0360*/  LEA R4, P0, R14, R30, 0x1 ;  /* 0x0000001e0e047211 */ /* 0x010fe200078008ff */
[----:B0-----:R-:W-:-:S03]  /*0370*/  IMAD R11, R34, 0x4, R18 ;  /* 0x00000004220b7824 */ /* 0x001fc600078e0212 */
[----:B------:R-:W-:Y:S01]  /*0380*/  LEA.HI.X.SX32 R5, R14, R32, 0x1, P0 ;  /* 0x000000200e057211 */ /* 0x000fe200000f0eff */
[----:B------:R-:W4:Y:S01]  /*0390*/  LDG.E.U16 R26, desc[UR10][R6.64] ;  /* 0x0000000a061a7981 */ /* 0x000f22000c1e1500 */
[C---:B------:R-:W-:Y:S02]  /*03a0*/  LEA R8, P0, R17.reuse, R30, 0x1 ;  /* 0x0000001e11087211 */ /* 0x040fe400078008ff */
[C---:B------:R-:W-:Y:S01]  /*03b0*/  LEA R19, R34.reuse, R11, 0x2 ;  /* 0x0000000b22137211 */ /* 0x040fe200078e10ff */
[----:B------:R0:W4:Y:S01]  /*03c0*/  LDG.E.U16 R27, desc[UR10][R4.64] ;  /* 0x0000000a041b7981 */ /* 0x000122000c1e1500 */
[----:B------:R-:W-:Y:S02]  /*03d0*/  LEA.HI.X.SX32 R9, R17, R32, 0x1, P0 ;  /* 0x0000002011097211 */ /* 0x000fe400000f0eff */
[----:B------:R-:W-:Y:S01]  /*03e0*/  LEA R10, P0, R11, R30, 0x1 ;  /* 0x0000001e0b0a7211 */ /* 0x000fe200078008ff */
[----:B-1----:R-:W-:Y:S01]  /*03f0*/  IMAD R3, R34, 0x4, R19 ;  /* 0x0000000422037824 */ /* 0x002fe200078e0213 */
[-C--:B------:R-:W-:Y:S01]  /*0400*/  LEA.HI.X.SX32 R13, R15, R32.reuse, 0x1, P1 ;  /* 0x000000200f0d7211 */ /* 0x080fe200008f0eff */
[----:B------:R-:W4:Y:S01]  /*0410*/  LDG.E.U16 R29, desc[UR10][R8.64] ;  /* 0x0000000a081d7981 */ /* 0x000f22000c1e1500 */
[----:B------:R-:W-:-:S02]  /*0420*/  LEA.HI.X.SX32 R11, R11, R32, 0x1, P0 ;  /* 0x000000200b0b7211 */ /* 0x000fc400000f0eff */
[CC--:B------:R-:W-:Y:S01]  /*0430*/  LEA R14, P1, R3.reuse, R30.reuse, 0x1 ;  /* 0x0000001e030e7211 */ /* 0x0c0fe200078208ff */
[----:B------:R-:W-:Y:S01]  /*0440*/  IMAD R17, R34, 0x4, R3 ;  /* 0x0000000422117824 */ /* 0x000fe200078e0203 */
[C---:B------:R-:W-:Y:S01]  /*0450*/  LEA R2, P0, R16.reuse, R30, 0x1 ;  /* 0x0000001e10027211 */ /* 0x040fe200078008ff */
[----:B------:R1:W4:Y:S01]  /*0460*/  LDG.E.U16 R28, desc[UR10][R12.64] ;  /* 0x0000000a0c1c7981 */ /* 0x000322000c1e1500 */
[-C--:B------:R-:W-:Y:S02]  /*0470*/  LEA.HI.X.SX32 R15, R3, R32.reuse, 0x1, P1 ;  /* 0x00000020030f7211 */ /* 0x080fe400008f0eff */
[----:B------:R-:W-:Y:S01]  /*0480*/  LEA.HI.X.SX32 R3, R16, R32, 0x1, P0 ;  /* 0x0000002010037211 */ /* 0x000fe200000f0eff */
[----:B------:R-:W4:Y:S01]  /*0490*/  LDG.E.U16 R10, desc[UR10][R10.64] ;  /* 0x0000000a0a0a7981 */ /* 0x000f22000c1e1500 */
[CC--:B0-----:R-:W-:Y:S02]  /*04a0*/  LEA R4, P0, R18.reuse, R30.reuse, 0x1 ;  /* 0x0000001e12047211 */ /* 0x0c1fe400078008ff */
[----:B------:R-:W-:Y:S01]  /*04b0*/  LEA R6, P1, R19, R30, 0x1 ;  /* 0x0000001e13067211 */ /* 0x000fe200078208ff */
[----:B------:R-:W4:Y:S01]  /*04c0*/  LDG.E.U16 R14, desc[UR10][R14.64] ;  /* 0x0000000a0e0e7981 */ /* 0x000f22000c1e1500 */
[----:B------:R-:W-:-:S02]  /*04d0*/  LEA.HI.X.SX32 R5, R18, R32, 0x1, P0 ;  /* 0x0000002012057211 */ /* 0x000fc400000f0eff */
[----:B-1----:R-:W-:Y:S01]  /*04e0*/  LEA R12, P0, R17, R30, 0x1 ;  /* 0x0000001e110c7211 */ /* 0x002fe200078008ff */
[----:B------:R0:W4:Y:S01]  /*04f0*/  LDG.E.U16 R2, desc[UR10][R2.64] ;  /* 0x0000000a02027981 */ /* 0x000122000c1e1500 */
[-C--:B------:R-:W-:Y:S02]  /*0500*/  LEA.HI.X.SX32 R7, R19, R32.reuse, 0x1, P1 ;  /* 0x0000002013077211 */ /* 0x080fe400008f0eff */
[----:B------:R-:W-:Y:S01]  /*0510*/  LEA.HI.X.SX32 R13, R17, R32, 0x1, P0 ;  /* 0x00000020110d7211 */ /* 0x000fe200000f0eff */
[----:B------:R-:W4:Y:S04]  /*0520*/  LDG.E.U16 R4, desc[UR10][R4.64] ;  /* 0x0000000a04047981 */ /* 0x000f28000c1e1500 */
[----:B------:R-:W4:Y:S04]  /*0530*/  LDG.E.U16 R6, desc[UR10][R6.64] ;  /* 0x0000000a06067981 */ /* 0x000f28000c1e1500 */
[----:B------:R-:W4:Y:S01]  /*0540*/  LDG.E.U16 R12, desc[UR10][R12.64] ;  /* 0x0000000a0c0c7981 */ /* 0x000f22000c1e1500 */
[----:B------:R-:W1:Y:S01]  /*0550*/  S2UR UR8, SR_CgaCtaId ;  /* 0x00000000000879c3 */ /* 0x000e620000008800 */
[----:B------:R-:W-:-:S02]  /*0560*/  LOP3.LUT R8, R31, 0x3f, RZ, 0xc0, !PT ;  /* 0x0000003f1f087812 */ /* 0x000fc400078ec0ff */
[----:B------:R-:W-:Y:S02]  /*0570*/  SHF.R.S32.HI R9, RZ, 0x6, R31 ;  /* 0x00000006ff097819 */ /* 0x000fe4000001141f */
[----:B------:R-:W-:Y:S01]  /*0580*/  IADD3 R33, PT, PT, R0, 0x20, RZ ;  /* 0x0000002000217810 */ /* 0x000fe20007ffe0ff */
[----:B------:R-:W-:Y:S01]  /*0590*/  IMAD.SHL.U32 R16, R8, 0x2, RZ ;  /* 0x0000000208107824 */ /* 0x000fe200078e00ff */
[----:B------:R-:W-:Y:S01]  /*05a0*/  SGXT R9, R9, 0x1 ;  /* 0x000000010909781a */ /* 0x000fe20000000200 */
[----:B------:R-:W-:Y:S01]  /*05b0*/  UMOV UR4, 0x400 ;  /* 0x0000040000047882 */ /* 0x000fe20000000000 */
[----:B------:R-:W-:Y:S02]  /*05c0*/  ISETP.GE.AND P0, PT, R33, 0x1, PT ;  /* 0x000000012100780c */ /* 0x000fe40003f06270 */
[----:B------:R-:W-:-:S04]  /*05d0*/  LOP3.LUT R9, R16, 0x90, R9, 0x78, !PT ;  /* 0x0000009010097812 */ /* 0x000fc800078e7809 */
[----:B0-----:R-:W-:Y:S01]  /*05e0*/  LOP3.LUT R3, R9, 0x20, RZ, 0x3c, !PT ;  /* 0x0000002009037812 */ /* 0x001fe200078e3cff */
[----:B-1----:R-:W-:Y:S01]  /*05f0*/  ULEA UR8, UR8, UR4, 0x18 ;  /* 0x0000000408087291 */ /* 0x002fe2000f8ec0ff */
[----:B------:R-:W-:Y:S01]  /*0600*/  MOV R68, 0xff800000 ;  /* 0xff80000000447802 */ /* 0x000fe20000000f00 */
[----:B------:R-:W-:Y:S01]  /*0610*/  IMAD.MOV.U32 R69, RZ, RZ, -0x800000 ;  /* 0xff800000ff457424 */ /* 0x000fe200078e00ff */
[----:B------:R-:W-:Y:S01]  /*0620*/  MOV R172, 0x3f800000 ;  /* 0x3f80000000ac7802 */ /* 0x000fe20000000f00 */
[----:B------:R-:W-:Y:S01]  /*0630*/  IMAD.MOV.U32 R70, RZ, RZ, -0x800000 ;  /* 0xff800000ff467424 */ /* 0x000fe200078e00ff */
[----:B------:R-:W-:Y:S01]  /*0640*/  CS2R R92, SRZ ;  /* 0x00000000005c7805 */ /* 0x000fe2000001ff00 */
[----:B------:R-:W-:Y:S01]  /*0650*/  IMAD.MOV.U32 R71, RZ, RZ, -0x800000 ;  /* 0xff800000ff477424 */ /* 0x000fe200078e00ff */
[----:B------:R-:W-:Y:S01]  /*0660*/  CS2R R94, SRZ ;  /* 0x00000000005e7805 */ /* 0x000fe2000001ff00 */
[----:B------:R-:W-:Y:S01]  /*0670*/  IMAD.MOV.U32 R173, RZ, RZ, 0x3f800000 ;  /* 0x3f800000ffad7424 */ /* 0x000fe200078e00ff */
[----:B------:R-:W-:Y:S01]  /*0680*/  CS2R R96, SRZ ;  /* 0x0000000000607805 */ /* 0x000fe2000001ff00 */
[----:B------:R-:W-:Y:S01]  /*0690*/  IMAD.MOV.U32 R11, RZ, RZ, 0x3f800000 ;  /* 0x3f800000ff0b7424 */ /* 0x000fe200078e00ff */
[----:B------:R-:W-:-:S02]  /*06a0*/  CS2R R98, SRZ ;  /* 0x0000000000627805 */ /* 0x000fc4000001ff00 */
[----:B------:R-:W-:Y:S02]  /*06b0*/  CS2R R88, SRZ ;  /* 0x0000000000587805 */ /* 0x000fe4000001ff00 */
[----:B------:R-:W-:Y:S02]  /*06c0*/  CS2R R90, SRZ ;  /* 0x00000000005a7805 */ /* 0x000fe4000001ff00 */
[----:B------:R-:W-:Y:S02]  /*06d0*/  CS2R R100, SRZ ;  /* 0x0000000000647805 */ /* 0x000fe4000001ff00 */
[----:B------:R-:W-:Y:S01]  /*06e0*/  CS2R R102, SRZ ;  /* 0x0000000000667805 */ /* 0x000fe2000001ff00 */
[----:B--2---:R-:W-:Y:S04]  /*06f0*/  STS.U16 [R9+UR8+0x6000], R20 ;  /* 0x0060001409007988 */ /* 0x004fe80008000408 */
[----:B---3--:R-:W-:Y:S04]  /*0700*/  STS.U16 [R9+UR8+0x6200], R22 ;  /* 0x0062001609007988 */ /* 0x008fe80008000408 */
[----:B-----5:R-:W-:Y:S04]  /*0710*/  STS.U16 [R9+UR8+0x6400], R24 ;  /* 0x0064001809007988 */ /* 0x020fe80008000408 */
[----:B----4-:R-:W-:Y:S04]  /*0720*/  STS.U16 [R9+UR8+0x6600], R26 ;  /* 0x0066001a09007988 */ /* 0x010fe80008000408 */
[----:B------:R-:W-:Y:S04]  /*0730*/  STS.U16 [R9+UR8+0x6a00], R29 ;  /* 0x006a001d09007988 */ /* 0x000fe80008000408 */
[----:B------:R-:W-:Y:S04]  /*0740*/  STS.U16 [R9+UR8+0x6800], R28 ;  /* 0x0068001c09007988 */ /* 0x000fe80008000408 */
[----:B------:R0:W-:Y:S04]  /*0750*/  STS.U16 [R9+UR8+0x6c00], R10 ;  /* 0x006c000a09007988 */ /* 0x0001e80008000408 */
[----:B------:R-:W-:Y:S04]  /*0760*/  STS.U16 [R9+UR8+0x6e00], R14 ;  /* 0x006e000e09007988 */ /* 0x000fe80008000408 */
[----:B------:R-:W-:Y:S04]  /*0770*/  STS.U16 [R3+UR8+0x6100], R21 ;  /* 0x0061001503007988 */ /* 0x000fe80008000408 */
[----:B------:R-:W-:Y:S01]  /*0780*/  STS.U16 [R3+UR8+0x6300], R23 ;  /* 0x0063001703007988 */ /* 0x000fe20008000408 */
[----:B0-----:R-:W-:-:S03]  /*0790*/  IMAD.MOV.U32 R10, RZ, RZ, 0x3f800000 ;  /* 0x3f800000ff0a7424 */ /* 0x001fc600078e00ff */
[----:B------:R-:W-:Y:S04]  /*07a0*/  STS.U16 [R3+UR8+0x6500], R25 ;  /* 0x0065001903007988 */ /* 0x000fe80008000408 */
[----:B------:R-:W-:Y:S04]  /*07b0*/  STS.U16 [R3+UR8+0x6700], R27 ;  /* 0x0067001b03007988 */ /* 0x000fe80008000408 */
[----:B------:R0:W-:Y:S04]  /*07c0*/  STS.U16 [R3+UR8+0x6900], R2 ;  /* 0x0069000203007988 */ /* 0x0001e80008000408 */
[----:B------:R1:W-:Y:S04]  /*07d0*/  STS.U16 [R3+UR8+0x6b00], R4 ;  /* 0x006b000403007988 */ /* 0x0003e80008000408 */
[----:B------:R1:W-:Y:S04]  /*07e0*/  STS.U16 [R3+UR8+0x6d00], R6 ;  /* 0x006d000603007988 */ /* 0x0003e80008000408 */
[----:B------:R1:W-:Y:S01]  /*07f0*/  STS.U16 [R3+UR8+0x6f00], R12 ;  /* 0x006f000c03007988 */ /* 0x0003e20008000408 */
[----:B0-----:R-:W-:Y:S01]  /*0800*/  LOP3.LUT R2, R31, 0x7f, RZ, 0xc0, !PT ;  /* 0x0000007f1f027812 */ /* 0x001fe200078ec0ff */
[----:B------:R-:W-:Y:S06]  /*0810*/  @!P0 BRA `(.L_x_0) ;  /* 0x0000006000748947 */ /* 0x000fec0003800000 */
[----:B------:R-:W0:Y:S01]  /*0820*/  LDC.64 R124, c[0x0][0x3c0] ;  /* 0x0000f000ff7c7b82 */ /* 0x000e220000000a00 */
[--C-:B-1----:R-:W-:Y:S01]  /*0830*/  SHF.R.U32.HI R4, RZ, 0x6, R31.reuse ;  /* 0x00000006ff047819 */ /* 0x102fe2000001161f */
[----:B------:R-:W1:Y:S01]  /*0840*/  LDCU UR4, c[0x0][0x3c8] ;  /* 0x00007900ff0477ac */ /* 0x000e620008000800 */
[----:B------:R-:W-:Y:S01]  /*0850*/  SHF.R.U32.HI R7, RZ, 0x2, R31 ;  /* 0x00000002ff077819 */ /* 0x000fe2000001161f */
[----:B------:R-:W-:Y:S01]  /*0860*/  IMAD.MOV.U32 R174, RZ, RZ, -0x800000 ;  /* 0xff800000ffae7424 */ /* 0x000fe200078e00ff */
[----:B------:R-:W-:Y:S01]  /*0870*/  SGXT.U32 R4, R4, 0x1 ;  /* 0x000000010404781a */ /* 0x000fe20000000000 */
[----:B------:R-:W2:Y:S01]  /*0880*/  LDCU.64 UR6, c[0x0][0x3d0] ;  /* 0x00007a00ff0677ac */ /* 0x000ea20008000a00 */
[----:B------:R-:W-:Y:S01]  /*0890*/  SGXT.U32 R7, R7, 0x3 ;  /* 0x000000030707781a */ /* 0x000fe20000000000 */
[----:B------:R-:W3:Y:S01]  /*08a0*/  LDC.64 R12, c[0x0][0x390] ;  /* 0x0000e400ff0c7b82 */ /* 0x000ee20000000a00 */
[----:B------:R-:W-:Y:S01]  /*08b0*/  LOP3.LUT P0, RZ, R31, 0x3, RZ, 0xc0, !PT ;  /* 0x000000031fff7812 */ /* 0x000fe2000780c0ff */
[----:B------:R-:W4:Y:S01]  /*08c0*/  LDCU.64 UR12, c[0x0][0x388] ;  /* 0x00007100ff0c77ac */ /* 0x000f220008000a00 */
[----:B------:R-:W-:Y:S01]  /*08d0*/  LOP3.LUT R5, R0, 0x10, R7, 0xfe, !PT ;  /* 0x0000001000057812 */ /* 0x000fe200078efe07 */
[----:B------:R-:W-:-:S02]  /*08e0*/  IMAD.MOV.U32 R172, RZ, RZ, 0x3f800000 ;  /* 0x3f800000ffac7424 */ /* 0x000fc400078e00ff */
[----:B------:R-:W-:Y:S02]  /*08f0*/  IMAD.MOV.U32 R173, RZ, RZ, 0x3f800000 ;  /* 0x3f800000ffad7424 */ /* 0x000fe400078e00ff */
[----:B------:R-:W5:Y:S01]  /*0900*/  LDC R180, c[0x0][0x3d8] ;  /* 0x0000f600ffb47b82 */ /* 0x000f620000000800 */
[----:B-1----:R-:W-:Y:S02]  /*0910*/  IMAD R8, R8, UR4, RZ ;  /* 0x0000000408087c24 */ /* 0x002fe4000f8e02ff */
[----:B0-----:R-:W-:Y:S01]  /*0920*/  IMAD R10, R4, R125, RZ ;  /* 0x0000007d040a7224 */ /* 0x001fe200078e02ff */
[----:B--2---:R-:W-:Y:S02]  /*0930*/  UIMAD UR6, UR9, UR6, URZ ;  /* 0x00000006090672a4 */ /* 0x004fe4000f8e02ff */
[----:B------:R-:W-:Y:S02]  /*0940*/  IMAD R4, R124, UR9, RZ ;  /* 0x000000097c047c24 */ /* 0x000fe4000f8e02ff */
[----:B------:R-:W-:Y:S01]  /*0950*/  IMAD R14, R125, 0x2, R10 ;  /* 0x000000027d0e7824 */ /* 0x000fe200078e020a */
[----:B------:R-:W-:Y:S01]  /*0960*/  USHF.L.U32 UR4, UR6, 0x1, URZ ;  /* 0x0000000106047899 */ /* 0x000fe200080006ff */
[----:B------:R-:W-:-:S02]  /*0970*/  IMAD.SHL.U32 R6, R8, 0x2, RZ ;  /* 0x0000000208067824 */ /* 0x000fc400078e00ff */
[C---:B------:R-:W-:Y:S02]  /*0980*/  IMAD R16, R125.reuse, 0x2, R14 ;  /* 0x000000027d107824 */ /* 0x040fe400078e020e */
[----:B------:R-:W-:Y:S02]  /*0990*/  IMAD.SHL.U32 R3, R4, 0x2, RZ ;  /* 0x0000000204037824 */ /* 0x000fe400078e00ff */
[C---:B------:R-:W-:Y:S02]  /*09a0*/  IMAD R18, R125.reuse, 0x2, R16 ;  /* 0x000000027d127824 */ /* 0x040fe400078e0210 */
[----:B------:R-:W-:Y:S01]  /*09b0*/  IMAD R11, R2, UR7, RZ ;  /* 0x00000007020b7c24 */ /* 0x000fe2000f8e02ff */
[----:B----4-:R-:W-:Y:S01]  /*09c0*/  IADD3 R17, P1, P2, R6, UR12, R3 ;  /* 0x0000000c06117c10 */ /* 0x010fe2000fa3e003 */
[----:B------:R-:W-:Y:S01]  /*09d0*/  IMAD.HI R9, R8, 0x2, RZ ;  /* 0x0000000208097827 */ /* 0x000fe200078e02ff */
[----:B------:R-:W-:Y:S01]  /*09e0*/  LEA R20, R125, R18, 0x1 ;  /* 0x000000127d147211 */ /* 0x000fe200078e08ff */
[----:B------:R-:W-:Y:S01]  /*09f0*/  UIMAD.WIDE UR6, UR6, 0x2, URZ ;  /* 0x00000002060678a5 */ /* 0x000fe2000f8e02ff */
[-C--:B------:R-:W-:Y:S01]  /*0a00*/  LEA R142, P3, R10, R17.reuse, 0x1 ;  /* 0x000000110a8e7211 */ /* 0x080fe200078608ff */
[----:B------:R-:W-:Y:S01]  /*0a10*/  IMAD.HI R2, R4, 0x2, RZ ;  /* 0x0000000204027827 */ /* 0x000fe200078e02ff */
[----:B------:R-:W-:-:S02]  /*0a20*/  LEA R138, P5, R16, R17, 0x1 ;  /* 0x00000011108a7211 */ /* 0x000fc400078a08ff */
[-C--:B------:R-:W-:Y:S01]  /*0a30*/  LEA R140, P4, R14, R17.reuse, 0x1 ;  /* 0x000000110e8c7211 */ /* 0x080fe200078808ff */
[----:B------:R-:W-:Y:S01]  /*0a40*/  IMAD R22, R125, 0x2, R20 ;  /* 0x000000027d167824 */ /* 0x000fe200078e0214 */
[----:B------:R-:W-:Y:S01]  /*0a50*/  IADD3.X R9, PT, PT, R9, UR13, R2, P1, P2 ;  /* 0x0000000d09097c10 */ /* 0x000fe20008fe4402 */
[----:B------:R-:W-:Y:S01]  /*0a60*/  IMAD.SHL.U32 R15, R11, 0x2, RZ ;  /* 0x000000020b0f7824 */ /* 0x000fe200078e00ff */
[----:B------:R-:W-:Y:S01]  /*0a70*/  LEA R136, P6, R18, R17, 0x1 ;  /* 0x0000001112887211 */ /* 0x000fe200078c08ff */
[----:B------:R-:W-:Y:S01]  /*0a80*/  IMAD R24, R125, 0x2, R22 ;  /* 0x000000027d187824 */ /* 0x000fe200078e0216 */
[-C--:B------:R-:W-:Y:S01]  /*0a90*/  LEA.HI.X.SX32 R143, R10, R9.reuse, 0x1, P3 ;  /* 0x000000090a8f7211 */ /* 0x080fe200018f0eff */
[----:B------:R-:W-:Y:S01]  /*0aa0*/  IMAD.HI R2, R11, 0x2, RZ ;  /* 0x000000020b027827 */ /* 0x000fe200078e02ff */
[-C--:B------:R-:W-:Y:S02]  /*0ab0*/  LEA.HI.X.SX32 R139, R16, R9.reuse, 0x1, P5 ;  /* 0x00000009108b7211 */ /* 0x080fe400028f0eff */
[-C--:B------:R-:W-:Y:S01]  /*0ac0*/  LEA.HI.X.SX32 R141, R14, R9.reuse, 0x1, P4 ;  /* 0x000000090e8d7211 */ /* 0x080fe200020f0eff */
[C---:B------:R-:W-:Y:S01]  /*0ad0*/  IMAD R26, R125.reuse, 0x2, R24 ;  /* 0x000000027d1a7824 */ /* 0x040fe200078e0218 */
[----:B------:R-:W-:Y:S01]  /*0ae0*/  LEA.HI.X.SX32 R137, R18, R9, 0x1, P6 ;  /* 0x0000000912897211 */ /* 0x000fe200030f0eff */
[----:B------:R-:W-:Y:S01]  /*0af0*/  STL.64 [R1+0x238], R142 ;  /* 0x0002388e01007387 */ /* 0x000fe20000100a00 */
[-C--:B------:R-:W-:Y:S01]  /*0b00*/  LEA R14, P5, R24, R17.reuse, 0x1 ;  /* 0x00000011180e7211 */ /* 0x080fe200078a08ff */
[----:B-----5:R-:W-:Y:S01]  /*0b10*/  IMAD R123, R180, 0x46, RZ ;  /* 0x00000046b47b7824 */ /* 0x020fe200078e02ff */
[----:B------:R-:W-:Y:S01]  /*0b20*/  LEA R28, R125, R26, 0x1 ;  /* 0x0000001a7d1c7211 */ /* 0x000fe200078e08ff */
[----:B------:R0:W-:Y:S01]  /*0b30*/  STL.64 [R1+0x228], R138 ;  /* 0x0002288a01007387 */ /* 0x0001e20000100a00 */
[----:B------:R-:W-:Y:S01]  /*0b40*/  LEA R10, P6, R26, R17, 0x1 ;  /* 0x000000111a0a7211 */ /* 0x000fe200078c08ff */
[----:B------:R-:W-:Y:S01]  /*0b50*/  IMAD R113, R180, 0x4e, RZ ;  /* 0x0000004eb4717824 */ /* 0x000fe200078e02ff */
[----:B---3--:R-:W-:Y:S01]  /*0b60*/  IADD3 R12, P1, P2, R15, UR4, R12 ;  /* 0x000000040f0c7c10 */ /* 0x008fe2000fa3e00c */
[C---:B------:R-:W-:Y:S01]  /*0b70*/  IMAD R30, R125.reuse, 0x2, R28 ;  /* 0x000000027d1e7824 */ /* 0x040fe200078e021c */
[----:B------:R-:W-:Y:S01]  /*0b80*/  STL.64 [R1+0x230], R140 ;  /* 0x0002308c01007387 */ /* 0x000fe20000100a00 */
[-C--:B------:R-:W-:Y:S01]  /*0b90*/  LEA.HI.X.SX32 R15, R24, R9.reuse, 0x1, P5 ;  /* 0x00000009180f7211 */ /* 0x080fe200028f0eff */
[----:B------:R-:W-:Y:S01]  /*0ba0*/  IMAD.SHL.U32 R23, R180, 0x4, RZ ;  /* 0x00000004b4177824 */ /* 0x000fe200078e00ff */
[----:B------:R-:W-:Y:S01]  /*0bb0*/  LEA.HI.X.SX32 R11, R26, R9, 0x1, P6 ;  /* 0x000000091a0b7211 */ /* 0x000fe200030f0eff */
[----:B------:R-:W-:Y:S01]  /*0bc0*/  IMAD R32, R125, 0x2, R30 ;  /* 0x000000027d207824 */ /* 0x000fe200078e021e */
[----:B------:R1:W-:Y:S01]  /*0bd0*/  STL.64 [R1+0x220], R136 ;  /* 0x0002208801007387 */ /* 0x0003e20000100a00 */
[----:B------:R-:W-:Y:S01]  /*0be0*/  LOP3.LUT R3, R7, R0, RZ, 0xfc, !PT ;  /* 0x0000000007037212 */ /* 0x000fe200078efcff */
[----:B------:R-:W-:Y:S01]  /*0bf0*/  IMAD R177, R180, 0x44, RZ ;  /* 0x00000044b4b17824 */ /* 0x000fe200078e02ff */
[----:B0-----:R-:W-:Y:S01]  /*0c00*/  LEA R138, P3, R20, R17, 0x1 ;  /* 0x00000011148a7211 */ /* 0x001fe200078608ff */
[C---:B------:R-:W-:Y:S01]  /*0c10*/  IMAD R34, R125.reuse, 0x2, R32 ;  /* 0x000000027d227824 */ /* 0x040fe200078e0220 */
[--C-:B------:R-:W-:Y:S01]  /*0c20*/  LOP3.LUT R4, R0, 0x8, R7.reuse, 0xfe, !PT ;  /* 0x0000000800047812 */ /* 0x100fe200078efe07 */
[----:B------:R-:W-:Y:S01]  /*0c30*/  IMAD R127, R180, 0x4a, RZ ;  /* 0x0000004ab47f7824 */ /* 0x000fe200078e02ff */
[----:B------:R-:W-:Y:S01]  /*0c40*/  LEA.HI.X.SX32 R139, R20, R9, 0x1, P3 ;  /* 0x00000009148b7211 */ /* 0x000fe200018f0eff */
[C---:B------:R-:W-:Y:S01]  /*0c50*/  IMAD R29, R180.reuse, 0x27, RZ ;  /* 0x00000027b41d7824 */ /* 0x040fe200078e02ff */
[C---:B------:R-:W-:Y:S01]  /*0c60*/  LEA R36, R125.reuse, R34, 0x1 ;  /* 0x000000227d247211 */ /* 0x040fe200078e08ff */
[----:B------:R-:W-:Y:S01]  /*0c70*/  IMAD R31, R180, 0x28, RZ ;  /* 0x00000028b41f7824 */ /* 0x000fe200078e02ff */
[-C--:B------:R-:W-:Y:S01]  /*0c80*/  LEA R20, P3, R28, R17.reuse, 0x1 ;  /* 0x000000111c147211 */ /* 0x080fe200078608ff */
[----:B------:R-:W-:Y:S01]  /*0c90*/  STL.64 [R1+0x218], R138 ;  /* 0x0002188a01007387 */ /* 0x000fe20000100a00 */
[----:B-1----:R-:W-:Y:S01]  /*0ca0*/  LEA R136, P4, R22, R17, 0x1 ;  /* 0x0000001116887211 */ /* 0x002fe200078808ff */
[C---:B------:R-:W-:Y:S01]  /*0cb0*/  IMAD R38, R125.reuse, 0x2, R36 ;  /* 0x000000027d267824 */ /* 0x040fe200078e0224 */
[-C--:B------:R-:W-:Y:S01]  /*0cc0*/  LEA.HI.X.SX32 R21, R28, R9.reuse, 0x1, P3 ;  /* 0x000000091c157211 */ /* 0x080fe200018f0eff */
[----:B------:R-:W-:Y:S01]  /*0cd0*/  IMAD R115, R180, 0x22, RZ ;  /* 0x00000022b4737824 */ /* 0x000fe200078e02ff */
[----:B------:R-:W-:Y:S01]  /*0ce0*/  LEA.HI.X.SX32 R137, R22, R9, 0x1, P4 ;  /* 0x0000000916897211 */ /* 0x000fe200020f0eff */
[C---:B------:R-:W-:Y:S01]  /*0cf0*/  IMAD R40, R125.reuse, 0x2, R38 ;  /* 0x000000027d287824 */ /* 0x040fe200078e0226 */
[----:B------:R-:W-:Y:S01]  /*0d00*/  LEA R18, P4, R30, R17, 0x1 ;  /* 0x000000111e127211 */ /* 0x000fe200078808ff */
[----:B------:R-:W-:Y:S01]  /*0d10*/  IMAD R25, R180, 0x25, RZ ;  /* 0x00000025b4197824 */ /* 0x000fe200078e02ff */
[----:B------:R-:W-:Y:S01]  /*0d20*/  LOP3.LUT R6, R0, 0x18, R7, 0xfe, !PT ;  /* 0x0000001800067812 */ /* 0x000fe200078efe07 */
[C---:B------:R-:W-:Y:S01]  /*0d30*/  IMAD R42, R125.reuse, 0x2, R40 ;  /* 0x000000027d2a7824 */ /* 0x040fe200078e0228 */
[----:B------:R-:W-:Y:S01]  /*0d40*/  STL.64 [R1+0x210], R136 ;  /* 0x0002108801007387 */ /* 0x000fe20000100a00 */
[----:B------:R-:W-:Y:S01]  /*0d50*/  LEA.HI.X.SX32 R19, R30, R9, 0x1, P4 ;  /* 0x000000091e137211 */ /* 0x000fe200020f0eff */
[----:B------:R-:W-:Y:S01]  /*0d60*/  IMAD R103, R180, 0x54, RZ ;  /* 0x00000054b4677824 */ /* 0x000fe200078e02ff */
[----:B------:R-:W-:Y:S01]  /*0d70*/  IADD3.X R13, PT, PT, R2, UR7, R13, P1, P2 ;  /* 0x00000007020d7c10 */ /* 0x000fe20008fe440d */
[----:B------:R0:W-:Y:S01]  /*0d80*/  STL.64 [R1+0x208], R14 ;  /* 0x0002080e01007387 */ /* 0x0001e20000100a00 */
[C---:B------:R-:W-:Y:S01]  /*0d90*/  LEA R44, R125.reuse, R42, 0x1 ;  /* 0x0000002a7d2c7211 */ /* 0x040fe200078e08ff */
[C---:B------:R-:W-:Y:S01]  /*0da0*/  IMAD R91, R180.reuse, 0x14, RZ ;  /* 0x00000014b45b7824 */ /* 0x040fe200078e02ff */
[----:B------:R-:W-:Y:S01]  /*0db0*/  MOV R7, RZ ;  /* 0x000000ff00077202 */ /* 0x000fe20000000f00 */
[----:B------:R1:W-:Y:S01]  /*0dc0*/  STL.64 [R1+0x200], R10 ;  /* 0x0002000a01007387 */ /* 0x0003e20000100a00 */
[C---:B------:R-:W-:Y:S01]  /*0dd0*/  IMAD R105, R180.reuse, 0x52, RZ ;  /* 0x00000052b4697824 */ /* 0x040fe200078e02ff */
[----:B------:R-:W-:Y:S01]  /*0de0*/  UMOV UR4, URZ ;  /* 0x000000ff00047c82 */ /* 0x000fe20008000000 */
[C---:B------:R-:W-:Y:S01]  /*0df0*/  IMAD R46, R125.reuse, 0x2, R44 ;  /* 0x000000027d2e7824 */ /* 0x040fe200078e022c */
[----:B------:R2:W-:Y:S01]  /*0e00*/  STL.64 [R1+0x1f8], R20 ;  /* 0x0001f81401007387 */ /* 0x0005e20000100a00 */
[----:B------:R-:W-:Y:S01]  /*0e10*/  IMAD R35, R180, 0x2a, RZ ;  /* 0x0000002ab4237824 */ /* 0x000fe200078e02ff */
[----:B------:R-:W3:Y:S01]  /*0e20*/  LDCU UR7, c[0x0][0x3a8] ;  /* 0x00007500ff0777ac */ /* 0x000ee20008000800 */
[----:B------:R-:W-:Y:S01]  /*0e30*/  IMAD R48, R125, 0x2, R46 ;  /* 0x000000027d307824 */ /* 0x000fe200078e022e */
[----:B0-----:R-:W-:Y:S01]  /*0e40*/  LEA R14, P5, R32, R17, 0x1 ;  /* 0x00000011200e7211 */ /* 0x001fe200078a08ff */
[----:B------:R0:W-:Y:S01]  /*0e50*/  STL.64 [R1+0x1f0], R18 ;  /* 0x0001f01201007387 */ /* 0x0001e20000100a00 */
[----:B------:R-:W-:-:S02]  /*0e60*/  IMAD R107, R180, 0x12, RZ ;  /* 0x00000012b46b7824 */ /* 0x000fc400078e02ff */
[C---:B------:R-:W-:Y:S01]  /*0e70*/  IMAD R50, R125.reuse, 0x2, R48 ;  /* 0x000000027d327824 */ /* 0x040fe200078e0230 */
[----:B-1----:R-:W-:Y:S01]  /*0e80*/  LEA R10, P6, R34, R17, 0x1 ;  /* 0x00000011220a7211 */ /* 0x002fe200078c08ff */
[----:B------:R-:W-:Y:S01]  /*0e90*/  IMAD R39, R180, 0x2c, RZ ;  /* 0x0000002cb4277824 */ /* 0x000fe200078e02ff */
[----:B------:R-:W-:Y:S01]  /*0ea0*/  LEA.HI.X.SX32 R15, R32, R9, 0x1, P5 ;  /* 0x00000009200f7211 */ /* 0x000fe200028f0eff */
[C---:B------:R-:W-:Y:S01]  /*0eb0*/  IMAD R27, R180.reuse, 0x26, RZ ;  /* 0x00000026b41b7824 */ /* 0x040fe200078e02ff */
[C---:B------:R-:W-:Y:S01]  /*0ec0*/  LEA R52, R125.reuse, R50, 0x1 ;  /* 0x000000327d347211 */ /* 0x040fe200078e08ff */
[----:B------:R-:W-:Y:S01]  /*0ed0*/  IMAD R33, R180, 0x29, RZ ;  /* 0x00000029b4217824 */ /* 0x000fe200078e02ff */
[----:B--2---:R-:W-:Y:S01]  /*0ee0*/  LEA R20, P3, R36, R17, 0x1 ;  /* 0x0000001124147211 */ /* 0x004fe200078608ff */
[----:B------:R1:W-:Y:S01]  /*0ef0*/  STL.64 [R1+0x1e8], R14 ;  /* 0x0001e80e01007387 */ /* 0x0003e20000100a00 */
[-C--:B------:R-:W-:Y:S01]  /*0f00*/  LEA.HI.X.SX32 R11, R34, R9.reuse, 0x1, P6 ;  /* 0x00000009220b7211 */ /* 0x080fe200030f0eff */
[C---:B------:R-:W-:Y:S01]  /*0f10*/  IMAD R54, R125.reuse, 0x2, R52 ;  /* 0x000000027d367824 */ /* 0x040fe200078e0234 */
[----:B------:R-:W-:Y:S01]  /*0f20*/  LEA.HI.X.SX32 R21, R36, R9, 0x1, P3 ;  /* 0x0000000924157211 */ /* 0x000fe200018f0eff */
[----:B------:R-:W-:Y:S01]  /*0f30*/  IMAD R83, R180, 0x16, RZ ;  /* 0x00000016b4537824 */ /* 0x000fe200078e02ff */
[----:B0-----:R-:W-:Y:S01]  /*0f40*/  LEA R18, P4, R38, R17, 0x1 ;  /* 0x0000001126127211 */ /* 0x001fe200078808ff */
[C---:B------:R-:W-:Y:S01]  /*0f50*/  IMAD R56, R125.reuse, 0x2, R54 ;  /* 0x000000027d387824 */ /* 0x040fe200078e0236 */
[----:B------:R0:W-:Y:S01]  /*0f60*/  STL.64 [R1+0x1e0], R10 ;  /* 0x0001e00a01007387 */ /* 0x0001e20000100a00 */
[----:B------:R-:W-:Y:S01]  /*0f70*/  IMAD R117, R180, 0x11, RZ ;  /* 0x00000011b4757824 */ /* 0x000fe200078e02ff */
[----:B------:R-:W-:Y:S01]  /*0f80*/  LEA.HI.X.SX32 R19, R38, R9, 0x1, P4 ;  /* 0x0000000926137211 */ /* 0x000fe200020f0eff */
[----:B------:R-:W-:Y:S01]  /*0f90*/  IMAD R58, R125, 0x2, R56 ;  /* 0x000000027d3a7824 */ /* 0x000fe200078e0238 */
[----:B------:R2:W-:Y:S01]  /*0fa0*/  STL.64 [R1+0x1d8], R20 ;  /* 0x0001d81401007387 */ /* 0x0005e20000100a00 */
[----:B-1----:R-:W-:Y:S01]  /*0fb0*/  LEA R14, P5, R40, R17, 0x1 ;  /* 0x00000011280e7211 */ /* 0x002fe200078a08ff */
[----:B------:R-:W-:-:S02]  /*0fc0*/  IMAD R101, R180, 0x13, RZ ;  /* 0x00000013b4657824 */ /* 0x000fc400078e02ff */
[C---:B------:R-:W-:Y:S01]  /*0fd0*/  LEA R60, R125.reuse, R58, 0x1 ;  /* 0x0000003a7d3c7211 */ /* 0x040fe200078e08ff */
[----:B------:R1:W-:Y:S01]  /*0fe0*/  STL.64 [R1+0x1d0], R18 ;  /* 0x0001d01201007387 */ /* 0x0003e20000100a00 */
[----:B------:R-:W-:Y:S01]  /*0ff0*/  LEA.HI.X.SX32 R15, R40, R9, 0x1, P5 ;  /* 0x00000009280f7211 */ /* 0x000fe200028f0eff */
[----:B------:R-:W-:Y:S01]  /*1000*/  IMAD R43, R180, 0x2e, RZ ;  /* 0x0000002eb42b7824 */ /* 0x000fe200078e02ff */
[-C--:B0-----:R-:W-:Y:S01]  /*1010*/  LEA R10, P6, R42, R17.reuse, 0x1 ;  /* 0x000000112a0a7211 */ /* 0x081fe200078c08ff */
[C---:B------:R-:W-:Y:S02]  /*1020*/  IMAD R62, R125.reuse, 0x2, R60 ;  /* 0x000000027d3e7824 */ /* 0x040fe400078e023c */
[----:B------:R0:W-:Y:S01]  /*1030*/  STL.64 [R1+0x1c8], R14 ;  /* 0x0001c80e01007387 */ /* 0x0001e20000100a00 */
[----:B--2---:R-:W-:Y:S01]  /*1040*/  LEA R20, P3, R44, R17, 0x1 ;  /* 0x000000112c147211 */ /* 0x004fe200078608ff */
[C---:B------:R-:W-:Y:S01]  /*1050*/  IMAD R64, R125.reuse, 0x2, R62 ;  /* 0x000000027d407824 */ /* 0x040fe200078e023e */
[-C--:B------:R-:W-:Y:S01]  /*1060*/  LEA.HI.X.SX32 R11, R42, R9.reuse, 0x1, P6 ;  /* 0x000000092a0b7211 */ /* 0x080fe200030f0eff */
[----:B------:R-:W-:Y:S01]  /*1070*/  IMAD R42, R180, 0x5c, RZ ;  /* 0x0000005cb42a7824 */ /* 0x000fe200078e02ff */
[----:B------:R-:W-:Y:S01]  /*1080*/  LEA.HI.X.SX32 R21, R44, R9, 0x1, P3 ;  /* 0x000000092c157211 */ /* 0x000fe200018f0eff */
[----:B------:R-:W-:Y:S01]  /*1090*/  IMAD R66, R125, 0x2, R64 ;  /* 0x000000027d427824 */ /* 0x000fe200078e0240 */
[----:B-1----:R-:W-:Y:S01]  /*10a0*/  LEA R18, P4, R46, R17, 0x1 ;  /* 0x000000112e127211 */ /* 0x002fe200078808ff */
[----:B------:R1:W-:Y:S01]  /*10b0*/  STL.64 [R1+0x1c0], R10 ;  /* 0x0001c00a01007387 */ /* 0x0003e20000100a00 */
[----:B------:R-:W-:-:S02]  /*10c0*/  IMAD R93, R180, 0xa, RZ ;  /* 0x0000000ab45d7824 */ /* 0x000fc400078e02ff */
[C---:B------:R-:W-:Y:S01]  /*10d0*/  LEA R68, R125.reuse, R66, 0x1 ;  /* 0x000000427d447211 */ /* 0x040fe200078e08ff */
[----:B------:R2:W-:Y:S01]  /*10e0*/  STL.64 [R1+0x1b8], R20 ;  /* 0x0001b81401007387 */ /* 0x0005e20000100a00 */
[----:B0-----:R-:W-:Y:S01]  /*10f0*/  LEA R14, P5, R48, R17, 0x1 ;  /* 0x00000011300e7211 */ /* 0x001fe200078a08ff */
[----:B------:R-:W-:Y:S01]  /*1100*/  IMAD R109, R180, 0x9, RZ ;  /* 0x00000009b46d7824 */ /* 0x000fe200078e02ff */
[-C--:B------:R-:W-:Y:S01]  /*1110*/  LEA.HI.X.SX32 R19, R46, R9.reuse, 0x1, P4 ;  /* 0x000000092e137211 */ /* 0x080fe200020f0eff */
[C---:B------:R-:W-:Y:S01]  /*1120*/  IMAD R70, R125.reuse, 0x2, R68 ;  /* 0x000000027d467824 */ /* 0x040fe200078e0244 */
[----:B------:R-:W-:Y:S01]  /*1130*/  LEA.HI.X.SX32 R15, R48, R9, 0x1, P5 ;  /* 0x00000009300f7211 */ /* 0x000fe200028f0eff */
[----:B------:R-:W-:Y:S02]  /*1140*/  IMAD R97, R180, 0x5, RZ ;  /* 0x00000005b4617824 */ /* 0x000fe400078e02ff */
[C---:B------:R-:W-:Y:S01]  /*1150*/  IMAD R72, R125.reuse, 0x2, R70 ;  /* 0x000000027d487824 */ /* 0x040fe200078e0246 */
[-C--:B-1----:R-:W-:Y:S01]  /*1160*/  LEA R10, P6, R50, R17.reuse, 0x1 ;  /* 0x00000011320a7211 */ /* 0x082fe200078c08ff */
[----:B------:R0:W-:Y:S01]  /*1170*/  STL.64 [R1+0x1b0], R18 ;  /* 0x0001b01201007387 */ /* 0x0001e20000100a00 */
[----:B------:R-:W-:Y:S01]  /*1180*/  IMAD R111, R180, 0x50, RZ ;  /* 0x00000050b46f7824 */ /* 0x000fe200078e02ff */
[----:B--2---:R-:W-:Y:S01]  /*1190*/  LEA R20, P3, R52, R17, 0x1 ;  /* 0x0000001134147211 */ /* 0x004fe200078608ff */
[C---:B------:R-:W-:Y:S01]  /*11a0*/  IMAD R74, R125.reuse, 0x2, R72 ;  /* 0x000000027d4a7824 */ /* 0x040fe200078e0248 */
[-C--:B------:R-:W-:Y:S01]  /*11b0*/  LEA.HI.X.SX32 R11, R50, R9.reuse, 0x1, P6 ;  /* 0x00000009320b7211 */ /* 0x080fe200030f0eff */
[----:B------:R1:W-:Y:S01]  /*11c0*/  STL.64 [R1+0x1a8], R14 ;  /* 0x0001a80e01007387 */ /* 0x0003e20000100a00 */
[----:B------:R-:W-:Y:S01]  /*11d0*/  LEA.HI.X.SX32 R21, R52, R9, 0x1, P3 ;  /* 0x0000000934157211 */ /* 0x000fe200018f0eff */
[C---:B------:R-:W-:Y:S01]  /*11e0*/  IMAD R75, R180.reuse, 0x6, RZ ;  /* 0x00000006b44b7824 */ /* 0x040fe200078e02ff */
[----:B------:R-:W-:Y:S01]  /*11f0*/  LEA R76, R125, R74, 0x1 ;  /* 0x0000004a7d4c7211 */ /* 0x000fe200078e08ff */
[----:B------:R2:W-:Y:S01]  /*1200*/  STL.64 [R1+0x1a0], R10 ;  /* 0x0001a00a01007387 */ /* 0x0005e20000100a00 */
[----:B------:R-:W-:Y:S01]  /*1210*/  IMAD R52, R180, 0x66, RZ ;  /* 0x00000066b4347824 */ /* 0x000fe200078e02ff */
[----:B0-----:R-:W-:-:S02]  /*1220*/  LEA R18, P4, R54, R17, 0x1 ;  /* 0x0000001136127211 */ /* 0x001fc400078808ff */
[C---:B------:R-:W-:Y:S01]  /*1230*/  IMAD R78, R125.reuse, 0x2, R76 ;  /* 0x000000027d4e7824 */ /* 0x040fe200078e024c */
[----:B------:R0:W-:Y:S01]  /*1240*/  STL.64 [R1+0x198], R20 ;  /* 0x0001981401007387 */ /* 0x0001e20000100a00 */
[----:B------:R-:W-:Y:S01]  /*1250*/  IMAD R81, R180, 0x17, RZ ;  /* 0x00000017b4517824 */ /* 0x000fe200078e02ff */
[----:B------:R-:W-:Y:S01]  /*1260*/  LEA.HI.X.SX32 R19, R54, R9, 0x1, P4 ;  /* 0x0000000936137211 */ /* 0x000fe200020f0eff */
[C---:B------:R-:W-:Y:S01]  /*1270*/  IMAD R80, R125.reuse, 0x2, R78 ;  /* 0x000000027d507824 */ /* 0x040fe200078e024e */
[-C--:B-1----:R-:W-:Y:S01]  /*1280*/  LEA R14, P5, R56, R17.reuse, 0x1 ;  /* 0x00000011380e7211 */ /* 0x082fe200078a08ff */
[----:B------:R-:W-:Y:S02]  /*1290*/  IMAD R54, R180, 0xc, RZ ;  /* 0x0000000cb4367824 */ /* 0x000fe400078e02ff */
[C---:B------:R-:W-:Y:S01]  /*12a0*/  IMAD R82, R125.reuse, 0x2, R80 ;  /* 0x000000027d527824 */ /* 0x040fe200078e0250 */
[----:B--2---:R-:W-:Y:S01]  /*12b0*/  LEA R10, P6, R58, R17, 0x1 ;  /* 0x000000113a0a7211 */ /* 0x004fe200078c08ff */
[----:B------:R1:W-:Y:S01]  /*12c0*/  STL.64 [R1+0x190], R18 ;  /* 0x0001901201007387 */ /* 0x0003e20000100a00 */
[----:B------:R-:W-:Y:S01]  /*12d0*/  LEA.HI.X.SX32 R15, R56, R9, 0x1, P5 ;  /* 0x00000009380f7211 */ /* 0x000fe200028f0eff */
[C---:B------:R-:W-:Y:S01]  /*12e0*/  IMAD R40, R180.reuse, 0x5a, RZ ;  /* 0x0000005ab4287824 */ /* 0x040fe200078e02ff */
[C---:B------:R-:W-:Y:S01]  /*12f0*/  LEA R84, R125.reuse, R82, 0x1 ;  /* 0x000000527d547211 */ /* 0x040fe200078e08ff */
[----:B------:R-:W-:Y:S01]  /*1300*/  IMAD R53, R180, 0x33, RZ ;  /* 0x00000033b4357824 */ /* 0x000fe200078e02ff */
[----:B0-----:R-:W-:Y:S01]  /*1310*/  LEA R20, P3, R60, R17, 0x1 ;  /* 0x000000113c147211 */ /* 0x001fe200078608ff */
[----:B------:R0:W-:Y:S01]  /*1320*/  STL.64 [R1+0x188], R14 ;  /* 0x0001880e01007387 */ /* 0x0001e20000100a00 */
[-C--:B------:R-:W-:Y:S01]  /*1330*/  LEA.HI.X.SX32 R11, R58, R9.reuse, 0x1, P6 ;  /* 0x000000093a0b7211 */ /* 0x080fe200030f0eff */
[----:B------:R-:W-:Y:S01]  /*1340*/  IMAD R86, R125, 0x2, R84 ;  /* 0x000000027d567824 */ /* 0x000fe200078e0254 */
[----:B------:R-:W-:Y:S01]  /*1350*/  LEA.HI.X.SX32 R21, R60, R9, 0x1, P3 ;  /* 0x000000093c157211 */ /* 0x000fe200018f0eff */
[----:B------:R-:W-:-:S02]  /*1360*/  IMAD R99, R180, 0x56, RZ ;  /* 0x00000056b4637824 */ /* 0x000fc400078e02ff */
[C---:B------:R-:W-:Y:S01]  /*1370*/  IMAD R88, R125.reuse, 0x2, R86 ;  /* 0x000000027d587824 */ /* 0x040fe200078e0256 */
[-C--:B-1----:R-:W-:Y:S01]  /*1380*/  LEA R18, P4, R62, R17.reuse, 0x1 ;  /* 0x000000113e127211 */ /* 0x082fe200078808ff */
[----:B------:R1:W-:Y:S01]  /*1390*/  STL.64 [R1+0x180], R10 ;  /* 0x0001800a01007387 */ /* 0x0003e20000100a00 */
[----:B------:R-:W-:Y:S02]  /*13a0*/  IMAD R60, R180, 0x6e, RZ ;  /* 0x0000006eb43c7824 */ /* 0x000fe400078e02ff */
[C---:B------:R-:W-:Y:S01]  /*13b0*/  IMAD R90, R125.reuse, 0x2, R88 ;  /* 0x000000027d5a7824 */ /* 0x040fe200078e0258 */
[----:B0-----:R-:W-:Y:S01]  /*13c0*/  LEA R14, P5, R64, R17, 0x1 ;  /* 0x00000011400e7211 */ /* 0x001fe200078a08ff */
[----:B------:R0:W-:Y:S01]  /*13d0*/  STL.64 [R1+0x178], R20 ;  /* 0x0001781401007387 */ /* 0x0001e20000100a00 */
[-C--:B------:R-:W-:Y:S01]  /*13e0*/  LEA.HI.X.SX32 R19, R62, R9.reuse, 0x1, P4 ;  /* 0x000000093e137211 */ /* 0x080fe200020f0eff */
[C---:B------:R-:W-:Y:S01]  /*13f0*/  IMAD R77, R180.reuse, 0x3, RZ ;  /* 0x00000003b44d7824 */ /* 0x040fe200078e02ff */
[C---:B------:R-:W-:Y:S01]  /*1400*/  LEA R92, R125.reuse, R90, 0x1 ;  /* 0x0000005a7d5c7211 */ /* 0x040fe200078e08ff */
[----:B------:R-:W-:Y:S01]  /*1410*/  IMAD R47, R180, 0x30, RZ ;  /* 0x00000030b42f7824 */ /* 0x000fe200078e02ff */
[----:B------:R-:W-:Y:S01]  /*1420*/  LEA.HI.X.SX32 R15, R64, R9, 0x1, P5 ;  /* 0x00000009400f7211 */ /* 0x000fe200028f0eff */
[----:B------:R2:W-:Y:S01]  /*1430*/  STL.64 [R1+0x170], R18 ;  /* 0x0001701201007387 */ /* 0x0005e20000100a00 */
[----:B-1----:R-:W-:Y:S01]  /*1440*/  LEA R10, P6, R66, R17, 0x1 ;  /* 0x00000011420a7211 */ /* 0x002fe200078c08ff */
[----:B------:R-:W-:-:S02]  /*1450*/  IMAD R94, R125, 0x2, R92 ;  /* 0x000000027d5e7824 */ /* 0x000fc400078e025c */
[----:B------:R1:W-:Y:S01]  /*1460*/  STL.64 [R1+0x168], R14 ;  /* 0x0001680e01007387 */ /* 0x0003e20000100a00 */
[----:B------:R-:W-:Y:S01]  /*1470*/  LEA.HI.X.SX32 R11, R66, R9, 0x1, P6 ;  /* 0x00000009420b7211 */ /* 0x000fe200030f0eff */
[C---:B------:R-:W-:Y:S01]  /*1480*/  IMAD R96, R125.reuse, 0x2, R94 ;  /* 0x000000027d607824 */ /* 0x040fe200078e025e */
[----:B0-----:R-:W-:Y:S01]  /*1490*/  LEA R20, P3, R68, R17, 0x1 ;  /* 0x0000001144147211 */ /* 0x001fe200078608ff */
[----:B------:R-:W-:Y:S02]  /*14a0*/  IMAD R41, R180, 0x2d, RZ ;  /* 0x0000002db4297824 */ /* 0x000fe400078e02ff */
[C---:B------:R-:W-:Y:S01]  /*14b0*/  IMAD R98, R125.reuse, 0x2, R96 ;  /* 0x000000027d627824 */ /* 0x040fe200078e0260 */
[----:B------:R-:W-:Y:S01]  /*14c0*/  LEA.HI.X.SX32 R21, R68, R9, 0x1, P3 ;  /* 0x0000000944157211 */ /* 0x000fe200018f0eff */
[----:B------:R0:W-:Y:S01]  /*14d0*/  STL.64 [R1+0x160], R10 ;  /* 0x0001600a01007387 */ /* 0x0001e20000100a00 */
[-C--:B--2---:R-:W-:Y:S01]  /*14e0*/  LEA R18, P4, R70, R17.reuse, 0x1 ;  /* 0x0000001146127211 */ /* 0x084fe200078808ff */
[----:B------:R-:W-:Y:S01]  /*14f0*/  IMAD R50, R180, 0x64, RZ ;  /* 0x00000064b4327824 */ /* 0x000fe200078e02ff */
[C---:B------:R-:W-:Y:S01]  /*1500*/  LEA R100, R125.reuse, R98, 0x1 ;  /* 0x000000627d647211 */ /* 0x040fe200078e08ff */
[----:B------:R2:W-:Y:S01]  /*1510*/  STL.64 [R1+0x158], R20 ;  /* 0x0001581401007387 */ /* 0x0005e20000100a00 */
[----:B-1----:R-:W-:Y:S01]  /*1520*/  LEA R14, P5, R72, R17, 0x1 ;  /* 0x00000011480e7211 */ /* 0x002fe200078a08ff */
[----:B------:R-:W-:Y:S01]  /*1530*/  IMAD R61, R180, 0x37, RZ ;  /* 0x00000037b43d7824 */ /* 0x000fe200078e02ff */
[-C--:B------:R-:W-:Y:S01]  /*1540*/  LEA.HI.X.SX32 R19, R70, R9.reuse, 0x1, P4 ;  /* 0x0000000946137211 */ /* 0x080fe200020f0eff */
[----:B------:R-:W-:Y:S01]  /*1550*/  IMAD R102, R125, 0x2, R100 ;  /* 0x000000027d667824 */ /* 0x000fe200078e0264 */
[----:B------:R-:W-:Y:S01]  /*1560*/  LEA.HI.X.SX32 R15, R72, R9, 0x1, P5 ;  /* 0x00000009480f7211 */ /* 0x000fe200028f0eff */
[----:B------:R-:W-:-:S02]  /*1570*/  IMAD R179, R180, 0x42, RZ ;  /* 0x00000042b4b37824 */ /* 0x000fc400078e02ff */
[C---:B------:R-:W-:Y:S01]  /*1580*/  IMAD R104, R125.reuse, 0x2, R102 ;  /* 0x000000027d687824 */ /* 0x040fe200078e0266 */
[-C--:B0-----:R-:W-:Y:S01]  /*1590*/  LEA R10, P6, R74, R17.reuse, 0x1 ;  /* 0x000000114a0a7211 */ /* 0x081fe200078c08ff */
        /* <DEDUP_REMOVED lines=10> */
[C---:B------:R-:W-:Y:S01]  /*1640*/  IMAD R37, R180.reuse, 0x2b, RZ ;  /* 0x0000002bb4257824 */ /* 0x040fe200078e02ff */
[----:B------:R-:W-:Y:S01]  /*1650*/  IADD3 R178, P2, PT, R179, R12, RZ ;  /* 0x0000000cb3b27210 */ /* 0x000fe20007f5e0ff */
[----:B------:R-:W-:Y:S01]  /*1660*/  IMAD R119, R180, 0x21, RZ ;  /* 0x00000021b4777824 */ /* 0x000fe200078e02ff */
[-C--:B0-----:R-:W-:Y:S01]  /*1670*/  LEA R18, P4, R78, R17.reuse, 0x1 ;  /* 0x000000114e127211 */ /* 0x081fe200078808ff */
[C---:B------:R-:W-:Y:S01]  /*1680*/  IMAD R110, R125.reuse, 0x2, R108 ;  /* 0x000000027d6e7824 */ /* 0x040fe200078e026c */
[----:B------:R0:W-:Y:S01]  /*1690*/  STL.64 [R1+0x138], R20 ;  /* 0x0001381401007387 */ /* 0x0001e20000100a00 */
[----:B------:R-:W-:Y:S01]  /*16a0*/  IMAD R44, R180, 0x5e, RZ ;  /* 0x0000005eb42c7824 */ /* 0x000fe200078e02ff */
[----:B-1----:R-:W-:Y:S01]  /*16b0*/  LEA R14, P5, R80, R17, 0x1 ;  /* 0x00000011500e7211 */ /* 0x002fe200078a08ff */
[C---:B------:R-:W-:Y:S01]  /*16c0*/  IMAD R112, R125.reuse, 0x2, R110 ;  /* 0x000000027d707824 */ /* 0x040fe200078e026e */
[----:B------:R-:W-:Y:S01]  /*16d0*/  LEA.HI.X.SX32 R19, R78, R9, 0x1, P4 ;  /* 0x000000094e137211 */ /* 0x000fe200020f0eff */
[----:B------:R-:W-:Y:S01]  /*16e0*/  IMAD R55, R180, 0x34, RZ ;  /* 0x00000034b4377824 */ /* 0x000fe200078e02ff */
[----:B--2---:R-:W-:Y:S01]  /*16f0*/  LEA R10, P6, R82, R17, 0x1 ;  /* 0x00000011520a7211 */ /* 0x004fe200078c08ff */
[C---:B------:R-:W-:Y:S01]  /*1700*/  IMAD R114, R125.reuse, 0x2, R112 ;  /* 0x000000027d727824 */ /* 0x040fe200078e0270 */
[-C--:B------:R-:W-:Y:S01]  /*1710*/  LEA.HI.X.SX32 R15, R80, R9.reuse, 0x1, P5 ;  /* 0x00000009500f7211 */ /* 0x080fe200028f0eff */
[----:B------:R1:W-:Y:S01]  /*1720*/  STL.64 [R1+0x130], R18 ;  /* 0x0001301201007387 */ /* 0x0003e20000100a00 */
[----:B------:R-:W-:Y:S01]  /*1730*/  LEA.HI.X.SX32 R11, R82, R9, 0x1, P6 ;  /* 0x00000009520b7211 */ /* 0x000fe200030f0eff */
[----:B------:R-:W-:Y:S01]  /*1740*/  IMAD R121, R180, 0x4c, RZ ;  /* 0x0000004cb4797824 */ /* 0x000fe200078e02ff */
[----:B0-----:R-:W-:Y:S01]  /*1750*/  LEA R20, P3, R84, R17, 0x1 ;  /* 0x0000001154147211 */ /* 0x001fe200078608ff */
[----:B------:R0:W-:Y:S01]  /*1760*/  STL.64 [R1+0x128], R14 ;  /* 0x0001280e01007387 */ /* 0x0001e20000100a00 */
[----:B------:R-:W-:Y:S01]  /*1770*/  LEA R116, R125, R114, 0x1 ;  /* 0x000000727d747211 */ /* 0x000fe200078e08ff */
[----:B------:R-:W-:Y:S01]  /*1780*/  IMAD R45, R180, 0x2f, RZ ;  /* 0x0000002fb42d7824 */ /* 0x000fe200078e02ff */
[----:B------:R-:W-:Y:S01]  /*1790*/  LEA.HI.X.SX32 R21, R84, R9, 0x1, P3 ;  /* 0x0000000954157211 */ /* 0x000fe200018f0eff */
[----:B------:R2:W-:Y:S01]  /*17a0*/  STL.64 [R1+0x120], R10 ;  /* 0x0001200a01007387 */ /* 0x0005e20000100a00 */
[----:B------:R-:W-:Y:S01]  /*17b0*/  IMAD R67, R180, 0x1a, RZ ;  /* 0x0000001ab4437824 */ /* 0x000fe200078e02ff */
[----:B------:R-:W-:Y:S01]  /*17c0*/  LEA.HI.X.SX32 R179, R119, R13, 0x1, P2 ;  /* 0x0000000d77b37211 */ /* 0x000fe200010f0eff */
[----:B------:R-:W-:Y:S01]  /*17d0*/  IMAD R118, R125, 0x2, R116 ;  /* 0x000000027d767824 */ /* 0x000fe200078e0274 */
[-C--:B-1----:R-:W-:Y:S01]  /*17e0*/  LEA R18, P4, R86, R17.reuse, 0x1 ;  /* 0x0000001156127211 */ /* 0x082fe200078808ff */
[----:B------:R1:W-:Y:S01]  /*17f0*/  STL.64 [R1+0x118], R20 ;  /* 0x0001181401007387 */ /* 0x0003e20000100a00 */
[----:B------:R-:W-:Y:S01]  /*1800*/  IMAD R59, R180, 0x36, RZ ;  /* 0x00000036b43b7824 */ /* 0x000fe200078e02ff */
[----:B------:R-:W-:Y:S01]  /*1810*/  IADD3 R26, P2, PT, R121, R12, RZ ;  /* 0x0000000c791a7210 */ /* 0x000fe20007f5e0ff */
[C---:B------:R-:W-:Y:S01]  /*1820*/  IMAD R120, R125.reuse, 0x2, R118 ;  /* 0x000000027d787824 */ /* 0x040fe200078e0276 */
[----:B0-----:R-:W-:Y:S01]  /*1830*/  LEA R14, P5, R88, R17, 0x1 ;  /* 0x00000011580e7211 */ /* 0x001fe200078a08ff */
[----:B------:R-:W-:Y:S01]  /*1840*/  IMAD R70, R180, 0x1d, RZ ;  /* 0x0000001db4467824 */ /* 0x000fe200078e02ff */
[----:B------:R-:W-:Y:S01]  /*1850*/  LEA.HI.X.SX32 R19, R86, R9, 0x1, P4 ;  /* 0x0000000956137211 */ /* 0x000fe200020f0eff */
[C---:B------:R-:W-:Y:S01]  /*1860*/  IMAD R122, R125.reuse, 0x2, R120 ;  /* 0x000000027d7a7824 */ /* 0x040fe200078e0278 */
[----:B--2---:R-:W-:Y:S01]  /*1870*/  LEA R10, P6, R90, R17, 0x1 ;  /* 0x000000115a0a7211 */ /* 0x004fe200078c08ff */
[----:B------:R-:W-:Y:S01]  /*1880*/  IMAD R87, R180, 0x15, RZ ;  /* 0x00000015b4577824 */ /* 0x000fe200078e02ff */
[----:B------:R-:W-:Y:S01]  /*1890*/  LEA.HI.X.SX32 R15, R88, R9, 0x1, P5 ;  /* 0x00000009580f7211 */ /* 0x000fe200028f0eff */
[----:B------:R0:W-:Y:S01]  /*18a0*/  STL.64 [R1+0x110], R18 ;  /* 0x0001101201007387 */ /* 0x0001e20000100a00 */
[----:B-1----:R-:W-:Y:S01]  /*18b0*/  LEA R20, P3, R92, R17, 0x1 ;  /* 0x000000115c147211 */ /* 0x002fe200078608ff */
[----:B------:R-:W-:Y:S01]  /*18c0*/  IMAD R65, R180, 0x1b, RZ ;  /* 0x0000001bb4417824 */ /* 0x000fe200078e02ff */
[-C--:B------:R-:W-:Y:S01]  /*18d0*/  LEA.HI.X.SX32 R11, R90, R9.reuse, 0x1, P6 ;  /* 0x000000095a0b7211 */ /* 0x080fe200030f0eff */
[----:B------:R1:W-:Y:S01]  /*18e0*/  STL.64 [R1+0x108], R14 ;  /* 0x0001080e01007387 */ /* 0x0003e20000100a00 */
[----:B------:R-:W-:Y:S01]  /*18f0*/  LEA.HI.X.SX32 R21, R92, R9, 0x1, P3 ;  /* 0x000000095c157211 */ /* 0x000fe200018f0eff */
[C---:B------:R-:W-:Y:S01]  /*1900*/  IMAD R74, R180.reuse, 0x68, RZ ;  /* 0x00000068b44a7824 */ /* 0x040fe200078e02ff */
[C---:B------:R-:W-:Y:S01]  /*1910*/  LEA R124, R125.reuse, R122, 0x1 ;  /* 0x0000007a7d7c7211 */ /* 0x040fe200078e08ff */
[----:B------:R2:W-:Y:S01]  /*1920*/  STL.64 [R1+0x100], R10 ;  /* 0x0001000a01007387 */ /* 0x0005e20000100a00 */
[C---:B------:R-:W-:Y:S01]  /*1930*/  IMAD R76, R180.reuse, 0xf, RZ ;  /* 0x0000000fb44c7824 */ /* 0x040fe200078e02ff */
[C---:B------:R-:W-:Y:S01]  /*1940*/  SHF.L.U32 R82, R180.reuse, 0x5, RZ ;  /* 0x00000005b4527819 */ /* 0x040fe200000006ff */
[----:B------:R-:W-:Y:S01]  /*1950*/  IMAD R95, R180, 0x58, RZ ;  /* 0x00000058b45f7824 */ /* 0x000fe200078e02ff */
[-C--:B0-----:R-:W-:Y:S01]  /*1960*/  LEA R18, P4, R94, R17.reuse, 0x1 ;  /* 0x000000115e127211 */ /* 0x081fe200078808ff */
[----:B------:R0:W-:Y:S01]  /*1970*/  STL.64 [R1+0xf8], R20 ;  /* 0x0000f81401007387 */ /* 0x0001e20000100a00 */
[C---:B------:R-:W-:Y:S01]  /*1980*/  IMAD R126, R125.reuse, 0x2, R124 ;  /* 0x000000027d7e7824 */ /* 0x040fe200078e027c */
[----:B-1----:R-:W-:Y:S01]  /*1990*/  LEA R14, P5, R96, R17, 0x1 ;  /* 0x00000011600e7211 */ /* 0x002fe200078a08ff */
[----:B------:R-:W-:Y:S01]  /*19a0*/  IMAD R46, R180, 0xb, RZ ;  /* 0x0000000bb42e7824 */ /* 0x000fe200078e02ff */
[----:B------:R-:W-:Y:S01]  /*19b0*/  LEA.HI.X.SX32 R19, R94, R9, 0x1, P4 ;  /* 0x000000095e137211 */ /* 0x000fe200020f0eff */
[----:B------:R-:W-:Y:S01]  /*19c0*/  IMAD R63, R180, 0x7, RZ ;  /* 0x00000007b43f7824 */ /* 0x000fe200078e02ff */
[----:B--2---:R-:W-:Y:S01]  /*19d0*/  LEA R10, P6, R98, R17, 0x1 ;  /* 0x00000011620a7211 */ /* 0x004fe200078c08ff */
[----:B------:R-:W-:Y:S01]  /*19e0*/  IMAD R84, R180, 0x60, RZ ;  /* 0x00000060b4547824 */ /* 0x000fe200078e02ff */
[-C--:B------:R-:W-:Y:S01]  /*19f0*/  LEA.HI.X.SX32 R15, R96, R9.reuse, 0x1, P5 ;  /* 0x00000009600f7211 */ /* 0x080fe200028f0eff */
[----:B------:R1:W-:Y:S01]  /*1a00*/  STL.64 [R1+0xf0], R18 ;  /* 0x0000f01201007387 */ /* 0x0003e20000100a00 */
[----:B------:R-:W-:Y:S01]  /*1a10*/  LEA.HI.X.SX32 R11, R98, R9, 0x1, P6 ;  /* 0x00000009620b7211 */ /* 0x000fe200030f0eff */
[----:B------:R-:W-:Y:S01]  /*1a20*/  IMAD.SHL.U32 R89, R180, 0x8, RZ ;  /* 0x00000008b4597824 */ /* 0x000fe200078e00ff */
[----:B0-----:R-:W-:Y:S01]  /*1a30*/  LEA R20, P3, R100, R17, 0x1 ;  /* 0x0000001164147211 */ /* 0x001fe200078608ff */
[----:B------:R0:W-:Y:S01]  /*1a40*/  STL.64 [R1+0xe8], R14 ;  /* 0x0000e80e01007387 */ /* 0x0001e20000100a00 */
[----:B------:R-:W-:Y:S01]  /*1a50*/  LEA R128, R125, R126, 0x1 ;  /* 0x0000007e7d807211 */ /* 0x000fe200078e08ff */
[----:B------:R-:W-:Y:S01]  /*1a60*/  IMAD R48, R180, 0x62, RZ ;  /* 0x00000062b4307824 */ /* 0x000fe200078e02ff */
[----:B------:R-:W-:Y:S01]  /*1a70*/  LEA.HI.X.SX32 R21, R100, R9, 0x1, P3 ;  /* 0x0000000964157211 */ /* 0x000fe200018f0eff */
[----:B------:R2:W-:Y:S01]  /*1a80*/  STL.64 [R1+0xe0], R10 ;  /* 0x0000e00a01007387 */ /* 0x0005e20000100a00 */
[----:B------:R-:W-:-:S02]  /*1a90*/  IMAD R49, R180, 0x31, RZ ;  /* 0x00000031b4317824 */ /* 0x000fc400078e02ff */
[C---:B------:R-:W-:Y:S01]  /*1aa0*/  IMAD R130, R125.reuse, 0x2, R128 ;  /* 0x000000027d827824 */ /* 0x040fe200078e0280 */
[-C--:B-1----:R-:W-:Y:S01]  /*1ab0*/  LEA R18, P4, R102, R17.reuse, 0x1 ;  /* 0x0000001166127211 */ /* 0x082fe200078808ff */
[----:B------:R1:W-:Y:S01]  /*1ac0*/  STL.64 [R1+0xd8], R20 ;  /* 0x0000d81401007387 */ /* 0x0003e20000100a00 */
[----:B------:R-:W-:Y:S01]  /*1ad0*/  IMAD R71, R180, 0x19, RZ ;  /* 0x00000019b4477824 */ /* 0x000fe200078e02ff */
[----:B0-----:R-:W-:Y:S01]  /*1ae0*/  LEA R14, P5, R104, R17, 0x1 ;  /* 0x00000011680e7211 */ /* 0x001fe200078a08ff */
[C---:B------:R-:W-:Y:S01]  /*1af0*/  IMAD R132, R125.reuse, 0x2, R130 ;  /* 0x000000027d847824 */ /* 0x040fe200078e0282 */
[----:B------:R-:W-:Y:S01]  /*1b00*/  LEA.HI.X.SX32 R19, R102, R9, 0x1, P4 ;  /* 0x0000000966137211 */ /* 0x000fe200020f0eff */
[----:B------:R-:W-:Y:S01]  /*1b10*/  IMAD R56, R180, 0x6a, RZ ;  /* 0x0000006ab4387824 */ /* 0x000fe200078e02ff */
[----:B--2---:R-:W-:Y:S01]  /*1b20*/  LEA R10, P6, R106, R17, 0x1 ;  /* 0x000000116a0a7211 */ /* 0x004fe200078c08ff */
[----:B------:R-:W-:Y:S01]  /*1b30*/  IMAD R58, R180, 0x6c, RZ ;  /* 0x0000006cb43a7824 */ /* 0x000fe200078e02ff */
[-C--:B------:R-:W-:Y:S01]  /*1b40*/  LEA.HI.X.SX32 R15, R104, R9.reuse, 0x1, P5 ;  /* 0x00000009680f7211 */ /* 0x080fe200028f0eff */
[----:B------:R0:W-:Y:S01]  /*1b50*/  STL.64 [R1+0xd0], R18 ;  /* 0x0000d01201007387 */ /* 0x0001e20000100a00 */
[----:B------:R-:W-:Y:S01]  /*1b60*/  LEA.HI.X.SX32 R11, R106, R9, 0x1, P6 ;  /* 0x000000096a0b7211 */ /* 0x000fe200030f0eff */
[----:B------:R-:W-:Y:S01]  /*1b70*/  IMAD R57, R180, 0x35, RZ ;  /* 0x00000035b4397824 */ /* 0x000fe200078e02ff */
[----:B-1----:R-:W-:Y:S01]  /*1b80*/  LEA R20, P3, R108, R17, 0x1 ;  /* 0x000000116c147211 */ /* 0x002fe200078608ff */
[----:B------:R1:W-:Y:S01]  /*1b90*/  STL.64 [R1+0xc8], R14 ;  /* 0x0000c80e01007387 */ /* 0x0003e20000100a00 */
[----:B------:R-:W-:Y:S01]  /*1ba0*/  LEA R8, R125, R132, 0x1 ;  /* 0x000000847d087211 */ /* 0x000fe200078e08ff */
[----:B------:R-:W-:Y:S01]  /*1bb0*/  IMAD R62, R180, 0xd, RZ ;  /* 0x0000000db43e7824 */ /* 0x000fe200078e02ff */
[----:B------:R-:W-:Y:S01]  /*1bc0*/  LEA.HI.X.SX32 R21, R108, R9, 0x1, P3 ;  /* 0x000000096c157211 */ /* 0x000fe200018f0eff */
[----:B------:R2:W-:Y:S01]  /*1bd0*/  STL.64 [R1+0xc0], R10 ;  /* 0x0000c00a01007387 */ /* 0x0005e20000100a00 */
[----:B------:R-:W-:-:S02]  /*1be0*/  IMAD R66, R180, 0x74, RZ ;  /* 0x00000074b4427824 */ /* 0x000fc400078e02ff */
[C---:B------:R-:W-:Y:S01]  /*1bf0*/  IMAD R134, R125.reuse, 0x2, R8 ;  /* 0x000000027d867824 */ /* 0x040fe200078e0208 */
[-C--:B0-----:R-:W-:Y:S01]  /*1c00*/  LEA R18, P4, R110, R17.reuse, 0x1 ;  /* 0x000000116e127211 */ /* 0x081fe200078808ff */
[----:B------:R0:W-:Y:S01]  /*1c10*/  STL.64 [R1+0xb8], R20 ;  /* 0x0000b81401007387 */ /* 0x0001e20000100a00 */
[----:B------:R-:W-:Y:S01]  /*1c20*/  IMAD R68, R180, 0x70, RZ ;  /* 0x00000070b4447824 */ /* 0x000fe200078e02ff */
[----:B-1----:R-:W-:Y:S01]  /*1c30*/  LEA R14, P5, R112, R17, 0x1 ;  /* 0x00000011700e7211 */ /* 0x002fe200078a08ff */
[----:B------:R-:W-:Y:S01]  /*1c40*/  IMAD R0, R125, 0x2, R134 ;  /* 0x000000027d007824 */ /* 0x000fe200078e0286 */
        /* <DEDUP_REMOVED lines=8> */
[----:B0-----:R-:W-:Y:S01]  /*1cd0*/  LEA R20, P3, R116, R17, 0x1 ;  /* 0x0000001174147211 */ /* 0x001fe200078608ff */
[----:B------:R0:W-:Y:S01]  /*1ce0*/  STL.64 [R1+0xa8], R14 ;  /* 0x0000a80e01007387 */ /* 0x0001e20000100a00 */
[----:B------:R-:W-:-:S02]  /*1cf0*/  IMAD R166, R180, 0x78, RZ ;  /* 0x00000078b4a67824 */ /* 0x000fc400078e02ff */
[----:B------:R-:W-:Y:S01]  /*1d00*/  LEA.HI.X.SX32 R21, R116, R9, 0x1, P3 ;  /* 0x0000000974157211 */ /* 0x000fe200018f0eff */
[----:B------:R2:W-:Y:S01]  /*1d10*/  STL.64 [R1+0xa0], R10 ;  /* 0x0000a00a01007387 */ /* 0x0005e20000100a00 */
[C---:B------:R-:W-:Y:S02]  /*1d20*/  IMAD R168, R180.reuse, 0x7a, RZ ;  /* 0x0000007ab4a87824 */ /* 0x040fe400078e02ff */
[----:B------:R-:W-:Y:S01]  /*1d30*/  IMAD R69, R180, 0x39, RZ ;  /* 0x00000039b4457824 */ /* 0x000fe200078e02ff */
[-C--:B-1----:R-:W-:Y:S01]  /*1d40*/  LEA R18, P4, R118, R17.reuse, 0x1 ;  /* 0x0000001176127211 */ /* 0x082fe200078808ff */
[----:B------:R1:W-:Y:S01]  /*1d50*/  STL.64 [R1+0x98], R20 ;  /* 0x0000981401007387 */ /* 0x0003e20000100a00 */
[----:B------:R-:W-:Y:S01]  /*1d60*/  IMAD R72, R180, 0x3b, RZ ;  /* 0x0000003bb4487824 */ /* 0x000fe200078e02ff */
[----:B0-----:R-:W-:Y:S01]  /*1d70*/  LEA R14, P5, R120, R17, 0x1 ;  /* 0x00000011780e7211 */ /* 0x001fe200078a08ff */
        /* <DEDUP_REMOVED lines=11> */
[----:B------:R-:W-:-:S02]  /*1e30*/  IMAD R85, R180, 0x1f, RZ ;  /* 0x0000001fb4557824 */ /* 0x000fc400078e02ff */
[----:B------:R-:W-:Y:S01]  /*1e40*/  LEA.HI.X.SX32 R21, R124, R9, 0x1, P3 ;  /* 0x000000097c157211 */ /* 0x000fe200018f0eff */
[----:B------:R2:W-:Y:S01]  /*1e50*/  STL.64 [R1+0x80], R10 ;  /* 0x0000800a01007387 */ /* 0x0005e20000100a00 */
[C---:B------:R-:W-:Y:S02]  /*1e60*/  IMAD.SHL.U32 R86, R180.reuse, 0x10, RZ ;  /* 0x00000010b4567824 */ /* 0x040fe400078e00ff */
[----:B------:R-:W-:Y:S01]  /*1e70*/  IMAD R80, R180, 0x3f, RZ ;  /* 0x0000003fb4507824 */ /* 0x000fe200078e02ff */
[-C--:B0-----:R-:W-:Y:S01]  /*1e80*/  LEA R18, P4, R126, R17.reuse, 0x1 ;  /* 0x000000117e127211 */ /* 0x081fe200078808ff */
[----:B------:R0:W-:Y:S01]  /*1e90*/  STL.64 [R1+0x78], R20 ;  /* 0x0000781401007387 */ /* 0x0001e20000100a00 */
[----:B------:R-:W-:Y:S01]  /*1ea0*/  IMAD.MOV.U32 R2, RZ, RZ, -0x800000 ;  /* 0xff800000ff027424 */ /* 0x000fe200078e00ff */
[----:B-1----:R-:W-:Y:S02]  /*1eb0*/  LEA R14, P5, R128, R17, 0x1 ;  /* 0x00000011800e7211 */ /* 0x002fe400078a08ff */
[----:B------:R-:W-:-:S02]  /*1ec0*/  LEA.HI.X.SX32 R19, R126, R9, 0x1, P4 ;  /* 0x000000097e137211 */ /* 0x000fc400020f0eff */
[----:B--2---:R-:W-:Y:S02]  /*1ed0*/  LEA R10, P6, R130, R17, 0x1 ;  /* 0x00000011820a7211 */ /* 0x004fe400078c08ff */
[-C--:B------:R-:W-:Y:S01]  /*1ee0*/  LEA.HI.X.SX32 R15, R128, R9.reuse, 0x1, P5 ;  /* 0x00000009800f7211 */ /* 0x080fe200028f0eff */
[----:B------:R1:W-:Y:S01]  /*1ef0*/  STL.64 [R1+0x70], R18 ;  /* 0x0000701201007387 */ /* 0x0003e20000100a00 */
[----:B------:R-:W-:Y:S02]  /*1f00*/  LEA.HI.X.SX32 R11, R130, R9, 0x1, P6 ;  /* 0x00000009820b7211 */ /* 0x000fe400030f0eff */
[C---:B0-----:R-:W-:Y:S01]  /*1f10*/  LEA R20, P3, R132.reuse, R17, 0x1 ;  /* 0x0000001184147211 */ /* 0x041fe200078608ff */
[----:B------:R0:W-:Y:S03]  /*1f20*/  STL.64 [R1+0x68], R14 ;  /* 0x0000680e01007387 */ /* 0x0001e60000100a00 */
[----:B------:R-:W-:Y:S01]  /*1f30*/  LEA.HI.X.SX32 R21, R132, R9, 0x1, P3 ;  /* 0x0000000984157211 */ /* 0x000fe200018f0eff */
[----:B------:R2:W-:Y:S01]  /*1f40*/  STL.64 [R1+0x60], R10 ;  /* 0x0000600a01007387 */ /* 0x0005e20000100a00 */
[----:B------:R-:W-:-:S02]  /*1f50*/  IADD3 R16, P3, PT, R123, R12, RZ ;  /* 0x0000000c7b107210 */ /* 0x000fc40007f7e0ff */
[-C--:B-1----:R-:W-:Y:S01]  /*1f60*/  LEA R18, P4, R8, R17.reuse, 0x1 ;  /* 0x0000001108127211 */ /* 0x082fe200078808ff */
[----:B------:R1:W-:Y:S01]  /*1f70*/  STL.64 [R1+0x58], R20 ;  /* 0x0000581401007387 */ /* 0x0003e20000100a00 */
[----:B0-----:R-:W-:Y:S02]  /*1f80*/  LEA R14, P5, R134, R17, 0x1 ;  /* 0x00000011860e7211 */ /* 0x001fe400078a08ff */
[----:B------:R-:W-:Y:S01]  /*1f90*/  LEA.HI.X.SX32 R19, R8, R9, 0x1, P4 ;  /* 0x0000000908137211 */ /* 0x000fe200020f0eff */
[----:B------:R-:W-:Y:S01]  /*1fa0*/  IMAD.MOV.U32 R8, RZ, RZ, RZ ;  /* 0x000000ffff087224 */ /* 0x000fe200078e00ff */
[----:B--2---:R-:W-:Y:S01]  /*1fb0*/  LEA R10, P6, R0, R17, 0x1 ;  /* 0x00000011000a7211 */ /* 0x004fe200078c08ff */
[----:B------:R-:W-:Y:S01]  /*1fc0*/  IMAD R17, R180, 0x23, RZ ;  /* 0x00000023b4117824 */ /* 0x000fe200078e02ff */
[----:B------:R-:W-:Y:S01]  /*1fd0*/  LEA.HI.X.SX32 R15, R134, R9, 0x1, P5 ;  /* 0x00000009860f7211 */ /* 0x000fe200028f0eff */
[----:B------:R0:W-:Y:S01]  /*1fe0*/  STL.64 [R1+0x50], R18 ;  /* 0x0000501201007387 */ /* 0x0001e20000100a00 */
[C---:B------:R-:W-:Y:S01]  /*1ff0*/  LEA RZ, P5, R180.reuse, R12, 0x3 ;  /* 0x0000000cb4ff7211 */ /* 0x040fe200078a18ff */
[C---:B-1----:R-:W-:Y:S01]  /*2000*/  IMAD R20, R180.reuse, 0xe, RZ ;  /* 0x0000000eb4147824 */ /* 0x042fe200078e02ff */
[----:B------:R-:W-:Y:S01]  /*2010*/  SHF.L.U32 R21, R180, 0x1, RZ ;  /* 0x00000001b4157819 */ /* 0x000fe200000006ff */
[----:B------:R1:W-:Y:S01]  /*2020*/  STL.64 [R1+0x48], R14 ;  /* 0x0000480e01007387 */ /* 0x0003e20000100a00 */
[----:B------:R-:W-:-:S02]  /*2030*/  LEA.HI.X.SX32 R17, R17, R13, 0x1, P3 ;  /* 0x0000000d11117211 */ /* 0x000fc400018f0eff */
[-C--:B------:R-:W-:Y:S02]  /*2040*/  IADD3 R128, P1, PT, R21, R12.reuse, RZ ;  /* 0x0000000c15807210 */ /* 0x080fe40007f3e0ff */
[-C--:B------:R-:W-:Y:S02]  /*2050*/  IADD3 R28, P3, PT, R113, R12.reuse, RZ ;  /* 0x0000000c711c7210 */ /* 0x080fe40007f7e0ff */
[----:B------:R-:W-:Y:S01]  /*2060*/  LEA.HI.X.SX32 R11, R0, R9, 0x1, P6 ;  /* 0x00000009000b7211 */ /* 0x000fe200030f0eff */
[C---:B0-----:R-:W-:Y:S01]  /*2070*/  IMAD R19, R180.reuse, 0x24, RZ ;  /* 0x00000024b4137824 */ /* 0x041fe200078e02ff */
[-C--:B------:R-:W-:Y:S01]  /*2080*/  LEA.HI.X.SX32 R23, R23, R13.reuse, 0x1, P5 ;  /* 0x0000000d17177211 */ /* 0x080fe200028f0eff */
[C---:B------:R-:W-:Y:S01]  /*2090*/  IMAD R0, R180.reuse, 0x3a, RZ ;  /* 0x0000003ab4007824 */ /* 0x040fe200078e02ff */
[-C--:B------:R-:W-:Y:S01]  /*20a0*/  IADD3 R176, P6, PT, R177, R12.reuse, RZ ;  /* 0x0000000cb1b07210 */ /* 0x080fe20007fde0ff */
[----:B------:R0:W-:Y:S01]  /*20b0*/  STL.64 [R1+0x40], R10 ;  /* 0x0000400a01007387 */ /* 0x0001e20000100a00 */
[-C--:B------:R-:W-:Y:S01]  /*20c0*/  IADD3 R24, P5, PT, R127, R12.reuse, RZ ;  /* 0x0000000c7f187210 */ /* 0x080fe20007fbe0ff */
[C---:B-1----:R-:W-:Y:S01]  /*20d0*/  IMAD R14, R180.reuse, 0x1c, RZ ;  /* 0x0000001cb40e7824 */ /* 0x042fe200078e02ff */
[CC--:B------:R-:W-:Y:S01]  /*20e0*/  LEA.HI.X.SX32 R129, R180.reuse, R13.reuse, 0x1, P1 ;  /* 0x0000000db4817211 */ /* 0x0c0fe200008f0eff */
[----:B------:R-:W-:Y:S01]  /*20f0*/  IMAD R15, R180, 0x3c, RZ ;  /* 0x0000003cb40f7824 */ /* 0x000fe200078e02ff */
[-C--:B------:R-:W-:Y:S01]  /*2100*/  IADD3 R18, P1, PT, R125, R12.reuse, RZ ;  /* 0x0000000c7d127210 */ /* 0x080fe20007f3e0ff */
[----:B------:R-:W-:Y:S01]  /*2110*/  IMAD.MOV.U32 R9, RZ, RZ, -0x800000 ;  /* 0xff800000ff097424 */ /* 0x000fe200078e00ff */
[----:B------:R-:W-:Y:S01]  /*2120*/  LEA.HI.X.SX32 R29, R29, R13, 0x1, P3 ;  /* 0x0000000d1d1d7211 */ /* 0x000fe200018f0eff */
[----:B------:R-:W-:Y:S01]  /*2130*/  STL.64 [R1+0x38], R128 ;  /* 0x0000388001007387 */ /* 0x000fe20000100a00 */
[----:B------:R-:W-:-:S02]  /*2140*/  IADD3 R220, P3, PT, R31, R12, RZ ;  /* 0x0000000c1fdc7210 */ /* 0x000fc40007f7e0ff */
[-C--:B------:R-:W-:Y:S01]  /*2150*/  LEA.HI.X.SX32 R177, R115, R13.reuse, 0x1, P6 ;  /* 0x0000000d73b17211 */ /* 0x080fe200030f0eff */
[C---:B0-----:R-:W-:Y:S01]  /*2160*/  IMAD R10, R180.reuse, 0x38, RZ ;  /* 0x00000038b40a7824 */ /* 0x041fe200078e02ff */
[----:B------:R-:W-:Y:S01]  /*2170*/  LEA.HI.X.SX32 R25, R25, R13, 0x1, P5 ;  /* 0x0000000d19197211 */ /* 0x000fe200028f0eff */
[C---:B------:R-:W-:Y:S01]  /*2180*/  IMAD R11, R180.reuse, 0x1e, RZ ;  /* 0x0000001eb40b7824 */ /* 0x040fe200078e02ff */
[-C--:B------:R-:W-:Y:S02]  /*2190*/  IADD3 R228, P6, PT, R19, R12.reuse, RZ ;  /* 0x0000000c13e47210 */ /* 0x080fe40007fde0ff */
[-C--:B------:R-:W-:Y:S02]  /*21a0*/  IADD3 R34, P5, PT, R103, R12.reuse, RZ ;  /* 0x0000000c67227210 */ /* 0x080fe40007fbe0ff */
[----:B------:R-:W-:Y:S02]  /*21b0*/  CS2R R102, SRZ ;  /* 0x0000000000667805 */ /* 0x000fe4000001ff00 */
[----:B------:R-:W-:-:S02]  /*21c0*/  LEA RZ, P4, R180, R12, 0x2 ;  /* 0x0000000cb4ff7211 */ /* 0x000fc400078810ff */
[-C--:B------:R-:W-:Y:S02]  /*21d0*/  LEA.HI.X.SX32 R19, R19, R13.reuse, 0x1, P1 ;  /* 0x0000000d13137211 */ /* 0x080fe400008f0eff */
[-C--:B------:R-:W-:Y:S02]  /*21e0*/  IADD3 R32, P1, PT, R105, R12.reuse, RZ ;  /* 0x0000000c69207210 */ /* 0x080fe40007f3e0ff */
[-C--:B------:R-:W-:Y:S02]  /*21f0*/  LEA.HI.X.SX32 R221, R91, R13.reuse, 0x1, P3 ;  /* 0x0000000d5bdd7211 */ /* 0x080fe400018f0eff */
[C---:B------:R-:W-:Y:S02]  /*2200*/  IADD3 R216, P3, PT, R35.reuse, R12, RZ ;  /* 0x0000000c23d87210 */ /* 0x040fe40007f7e0ff */
[-C--:B------:R-:W-:Y:S02]  /*2210*/  LEA.HI.X.SX32 R35, R35, R13.reuse, 0x1, P5 ;  /* 0x0000000d23237211 */ /* 0x080fe400028f0eff */
[----:B------:R-:W-:-:S02]  /*2220*/  LEA.HI.X.SX32 R21, R21, R13, 0x1, P4 ;  /* 0x0000000d15157211 */ /* 0x000fc400020f0eff */
[-C--:B------:R-:W-:Y:S02]  /*2230*/  LEA.HI.X.SX32 R229, R107, R13.reuse, 0x1, P6 ;  /* 0x0000000d6be57211 */ /* 0x080fe400030f0eff */
[-C--:B------:R-:W-:Y:S02]  /*2240*/  IADD3 R212, P5, PT, R39, R12.reuse, RZ ;  /* 0x0000000c27d47210 */ /* 0x080fe40007fbe0ff */
[-C--:B------:R-:W-:Y:S02]  /*2250*/  IADD3 R234, P4, PT, R115, R12.reuse, RZ ;  /* 0x0000000c73ea7210 */ /* 0x080fe40007f9e0ff */
[-C--:B------:R-:W-:Y:S02]  /*2260*/  IADD3 R224, P6, PT, R27, R12.reuse, RZ ;  /* 0x0000000c1be07210 */ /* 0x080fe40007fde0ff */
[----:B------:R-:W-:Y:S02]  /*2270*/  LEA.HI.X.SX32 R33, R33, R13, 0x1, P1 ;  /* 0x0000000d21217211 */ /* 0x000fe400008f0eff */
[----:B------:R-:W-:-:S02]  /*2280*/  IADD3 R42, P1, PT, R42, R12, RZ ;  /* 0x0000000c2a2a7210 */ /* 0x000fc40007f3e0ff */
[-C--:B------:R-:W-:Y:S02]  /*2290*/  LEA.HI.X.SX32 R213, R83, R13.reuse, 0x1, P5 ;  /* 0x0000000d53d57211 */ /* 0x080fe400028f0eff */
[-C--:B------:R-:W-:Y:S02]  /*22a0*/  LEA.HI.X.SX32 R235, R117, R13.reuse, 0x1, P4 ;  /* 0x0000000d75eb7211 */ /* 0x080fe400020f0eff */
[----:B------:R-:W-:Y:S02]  /*22b0*/  LEA.HI.X.SX32 R225, R101, R13, 0x1, P6 ;  /* 0x0000000d65e17211 */ /* 0x000fe400030f0eff */
[----:B------:R-:W-:Y:S02]  /*22c0*/  CS2R R100, SRZ ;  /* 0x0000000000647805 */ /* 0x000fe4000001ff00 */
[-C--:B------:R-:W-:Y:S02]  /*22d0*/  IADD3 R208, P5, PT, R43, R12.reuse, RZ ;  /* 0x0000000c2bd07210 */ /* 0x080fe40007fbe0ff */
[----:B------:R-:W-:-:S02]  /*22e0*/  IADD3 R122, P4, PT, R107, R12, RZ ;  /* 0x0000000c6b7a7210 */ /* 0x000fc40007f9e0ff */
[-C--:B------:R-:W-:Y:S02]  /*22f0*/  IADD3 R114, P6, PT, R93, R12.reuse, RZ ;  /* 0x0000000c5d727210 */ /* 0x080fe40007fde0ff */
[-C--:B------:R-:W-:Y:S02]  /*2300*/  LEA.HI.X.SX32 R43, R43, R13.reuse, 0x1, P1 ;  /* 0x0000000d2b2b7211 */ /* 0x080fe400008f0eff */
[-C--:B------:R-:W-:Y:S02]  /*2310*/  IADD3 R96, P1, PT, R54, R12.reuse, RZ ;  /* 0x0000000c36607210 */ /* 0x080fe40007f3e0ff */
[-C--:B------:R-:W-:Y:S02]  /*2320*/  LEA.HI.X.SX32 R123, R109, R13.reuse, 0x1, P4 ;  /* 0x0000000d6d7b7211 */ /* 0x080fe400020f0eff */
[-C--:B------:R-:W-:Y:S02]  /*2330*/  LEA.HI.X.SX32 R115, R97, R13.reuse, 0x1, P6 ;  /* 0x0000000d61737211 */ /* 0x080fe400030f0eff */
[----:B------:R-:W-:Y:S01]  /*2340*/  IADD3 R30, P4, PT, R111, R12, RZ ;  /* 0x0000000c6f1e7210 */ /* 0x000fe20007f9e0ff */
[----:B------:R-:W-:Y:S01]  /*2350*/  STL.64 [R1+0x8], R122 ;  /* 0x0000087a01007387 */ /* 0x000fe20000100a00 */
[----:B------:R-:W-:-:S02]  /*2360*/  LEA.HI.X.SX32 R97, R75, R13, 0x1, P1 ;  /* 0x0000000d4b617211 */ /* 0x000fc400008f0eff */
[-C--:B------:R-:W-:Y:S01]  /*2370*/  IADD3 R52, P1, PT, R52, R12.reuse, RZ ;  /* 0x0000000c34347210 */ /* 0x080fe20007f3e0ff */
[----:B------:R-:W-:Y:S01]  /*2380*/  STL.64 [R1+0x28], R114 ;  /* 0x0000287201007387 */ /* 0x000fe20000100a00 */
[-C--:B------:R-:W-:Y:S02]  /*2390*/  LEA.HI.X.SX32 R209, R81, R13.reuse, 0x1, P5 ;  /* 0x0000000d51d17211 */ /* 0x080fe400028f0eff */
[-C--:B------:R-:W-:Y:S02]  /*23a0*/  IADD3 R98, P5, PT, R75, R12.reuse, RZ ;  /* 0x0000000c4b627210 */ /* 0x080fe40007fbe0ff */
[-C--:B------:R-:W-:Y:S02]  /*23b0*/  LEA.HI.X.SX32 R31, R31, R13.reuse, 0x1, P4 ;  /* 0x0000000d1f1f7211 */ /* 0x080fe400020f0eff */
[----:B------:R-:W-:Y:S02]  /*23c0*/  IADD3 R40, P4, PT, R40, R12, RZ ;  /* 0x0000000c28287210 */ /* 0x000fe40007f9e0ff */
[----:B------:R-:W-:-:S02]  /*23d0*/  LEA.HI.X.SX32 R53, R53, R13, 0x1, P1 ;  /* 0x0000000d35357211 */ /* 0x000fc400008f0eff */
[-C--:B------:R-:W-:Y:S02]  /*23e0*/  IADD3 R36, P6, PT, R99, R12.reuse, RZ ;  /* 0x0000000c63247210 */ /* 0x080fe40007fde0ff */
[-C--:B------:R-:W-:Y:S02]  /*23f0*/  IADD3 R60, P1, PT, R60, R12.reuse, RZ ;  /* 0x0000000c3c3c7210 */ /* 0x080fe40007f3e0ff */
[-C--:B------:R-:W-:Y:S02]  /*2400*/  LEA.HI.X.SX32 R99, R77, R13.reuse, 0x1, P5 ;  /* 0x0000000d4d637211 */ /* 0x080fe400028f0eff */
[-C--:B------:R-:W-:Y:S02]  /*2410*/  IADD3 R204, P5, PT, R47, R12.reuse, RZ ;  /* 0x0000000c2fcc7210 */ /* 0x080fe40007fbe0ff */
[----:B------:R-:W-:Y:S02]  /*2420*/  LEA.HI.X.SX32 R41, R41, R13, 0x1, P4 ;  /* 0x0000000d29297211 */ /* 0x000fe400020f0eff */
[----:B------:R-:W-:-:S02]  /*2430*/  IADD3 R50, P4, PT, R50, R12, RZ ;  /* 0x0000000c32327210 */ /* 0x000fc40007f9e0ff */
[-C--:B------:R-:W-:Y:S02]  /*2440*/  LEA.HI.X.SX32 R61, R61, R13.reuse, 0x1, P1 ;  /* 0x0000000d3d3d7211 */ /* 0x080fe400008f0eff */
[-C--:B------:R-:W-:Y:S02]  /*2450*/  IADD3 R192, P1, PT, R10, R12.reuse, RZ ;  /* 0x0000000c0ac07210 */ /* 0x080fe40007f3e0ff */
[-C--:B------:R-:W-:Y:S02]  /*2460*/  LEA.HI.X.SX32 R205, R73, R13.reuse, 0x1, P5 ;  /* 0x0000000d49cd7211 */ /* 0x080fe400028f0eff */
[----:B------:R-:W-:Y:S02]  /*2470*/  IADD3 R198, P5, PT, R51, R12, RZ ;  /* 0x0000000c33c67210 */ /* 0x000fe40007fbe0ff */
[-C--:B------:R-:W-:Y:S02]  /*2480*/  LEA.HI.X.SX32 R37, R37, R13.reuse, 0x1, P6 ;  /* 0x0000000d25257211 */ /* 0x080fe400030f0eff */
[----:B------:R-:W-:-:S02]  /*2490*/  LEA.HI.X.SX32 R51, R51, R13, 0x1, P4 ;  /* 0x0000000d33337211 */ /* 0x000fc400020f0eff */
[-C--:B------:R-:W-:Y:S02]  /*24a0*/  IADD3 R44, P6, PT, R44, R12.reuse, RZ ;  /* 0x0000000c2c2c7210 */ /* 0x080fe40007fde0ff */
[-C--:B------:R-:W-:Y:S02]  /*24b0*/  IADD3 R196, P4, PT, R55, R12.reuse, RZ ;  /* 0x0000000c37c47210 */ /* 0x080fe40007f9e0ff */
[-C--:B------:R-:W-:Y:S02]  /*24c0*/  LEA.HI.X.SX32 R193, R14, R13.reuse, 0x1, P1 ;  /* 0x0000000d0ec17211 */ /* 0x080fe400008f0eff */
[----:B------:R-:W-:Y:S02]  /*24d0*/  IADD3 R186, P1, PT, R0, R12, RZ ;  /* 0x0000000c00ba7210 */ /* 0x000fe40007f3e0ff */
[-C--:B------:R-:W-:Y:S02]  /*24e0*/  LEA.HI.X.SX32 R45, R45, R13.reuse, 0x1, P6 ;  /* 0x0000000d2d2d7211 */ /* 0x080fe400030f0eff */
[----:B------:R-:W-:-:S02]  /*24f0*/  LEA.HI.X.SX32 R197, R67, R13, 0x1, P4 ;  /* 0x0000000d43c57211 */ /* 0x000fc400020f0eff */
[-C--:B------:R-:W-:Y:S02]  /*2500*/  LEA.HI.X.SX32 R27, R27, R13.reuse, 0x1, P2 ;  /* 0x0000000d1b1b7211 */ /* 0x080fe400010f0eff */
[-C--:B------:R-:W-:Y:S02]  /*2510*/  IADD3 R248, P6, PT, R73, R12.reuse, RZ ;  /* 0x0000000c49f87210 */ /* 0x080fe40007fde0ff */
[-C--:B------:R-:W-:Y:S02]  /*2520*/  IADD3 R194, P4, PT, R59, R12.reuse, RZ ;  /* 0x0000000c3bc27210 */ /* 0x080fe40007f9e0ff */
[----:B------:R-:W-:Y:S02]  /*2530*/  LEA.HI.X.SX32 R187, R70, R13, 0x1, P1 ;  /* 0x0000000d46bb7211 */ /* 0x000fe400008f0eff */
[-C--:B------:R-:W-:Y:S02]  /*2540*/  IADD3 R112, P2, PT, R91, R12.reuse, RZ ;  /* 0x0000000c5b707210 */ /* 0x080fe40007f5e0ff */
[----:B------:R-:W-:-:S02]  /*2550*/  IADD3 R242, P1, PT, R11, R12, RZ ;  /* 0x0000000c0bf27210 */ /* 0x000fc40007f3e0ff */
[-C--:B------:R-:W-:Y:S02]  /*2560*/  LEA.HI.X.SX32 R217, R87, R13.reuse, 0x1, P3 ;  /* 0x0000000d57d97211 */ /* 0x080fe400018f0eff */
[-C--:B------:R-:W-:Y:S02]  /*2570*/  LEA.HI.X.SX32 R249, R54, R13.reuse, 0x1, P6 ;  /* 0x0000000d36f97211 */ /* 0x080fe400030f0eff */
[-C--:B------:R-:W-:Y:S02]  /*2580*/  LEA.HI.X.SX32 R195, R65, R13.reuse, 0x1, P4 ;  /* 0x0000000d41c37211 */ /* 0x080fe400020f0eff */
[----:B------:R-:W-:Y:S02]  /*2590*/  LEA.HI.X.SX32 R113, R93, R13, 0x1, P2 ;  /* 0x0000000d5d717211 */ /* 0x000fe400010f0eff */
[----:B------:R-:W-:Y:S02]  /*25a0*/  CS2R R92, SRZ ;  /* 0x00000000005c7805 */ /* 0x000fe4000001ff00 */
[----:B------:R-:W-:-:S02]  /*25b0*/  IADD3 R250, P3, PT, R83, R12, RZ ;  /* 0x0000000c53fa7210 */ /* 0x000fc40007f7e0ff */
[-C--:B------:R-:W-:Y:S01]  /*25c0*/  IADD3 R54, P6, PT, R74, R12.reuse, RZ ;  /* 0x0000000c4a367210 */ /* 0x080fe20007fde0ff */
[----:B------:R-:W-:Y:S01]  /*25d0*/  STL.64 [R1], R112 ;  /* 0x0000007001007387 */ /* 0x000fe20000100a00 */
[-C--:B------:R-:W-:Y:S02]  /*25e0*/  IADD3 R90, P4, PT, R20, R12.reuse, RZ ;  /* 0x0000000c145a7210 */ /* 0x080fe40007f9e0ff */
[-C--:B------:R-:W-:Y:S01]  /*25f0*/  LEA.HI.X.SX32 R243, R76, R13.reuse, 0x1, P1 ;  /* 0x0000000d4cf37211 */ /* 0x080fe200008f0eff */
[----:B------:R0:W-:Y:S01]  /*2600*/  STL.64 [R1+0x30], R98 ;  /* 0x0000306201007387 */ /* 0x0001e20000100a00 */
[-C--:B------:R-:W-:Y:S02]  /*2610*/  IADD3 R38, P2, PT, R95, R12.reuse, RZ ;  /* 0x0000000c5f267210 */ /* 0x080fe40007f5e0ff */
[----:B------:R-:W-:Y:S02]  /*2620*/  CS2R R94, SRZ ;  /* 0x00000000005e7805 */ /* 0x000fe4000001ff00 */
[----:B------:R-:W-:Y:S01]  /*2630*/  LEA R74, P1, R180, R12, 0x4 ;  /* 0x0000000cb44a7211 */ /* 0x000fe200078220ff */
[----:B------:R1:W-:Y:S01]  /*2640*/  STL.64 [R1+0x20], R96 ;  /* 0x0000206001007387 */ /* 0x0003e20000100a00 */
[----:B------:R-:W-:-:S02]  /*2650*/  LEA.HI.X.SX32 R251, R46, R13, 0x1, P3 ;  /* 0x0000000d2efb7211 */ /* 0x000fc400018f0eff */
[-C--:B------:R-:W-:Y:S02]  /*2660*/  LEA.HI.X.SX32 R91, R63, R13.reuse, 0x1, P4 ;  /* 0x0000000d3f5b7211 */ /* 0x080fe400020f0eff */
[-C--:B------:R-:W-:Y:S02]  /*2670*/  IADD3 R46, P3, PT, R84, R12.reuse, RZ ;  /* 0x0000000c542e7210 */ /* 0x080fe40007f7e0ff */
[-C--:B------:R-:W-:Y:S01]  /*2680*/  LEA.HI.X.SX32 R39, R39, R13.reuse, 0x1, P2 ;  /* 0x0000000d27277211 */ /* 0x080fe200010f0eff */
[----:B------:R2:W-:Y:S01]  /*2690*/  STL.64 [R1+0x18], R90 ;  /* 0x0000185a01007387 */ /* 0x0005e20000100a00 */
[----:B------:R-:W-:Y:S02]  /*26a0*/  LEA.HI.X.SX32 R75, R89, R13, 0x1, P1 ;  /* 0x0000000d594b7211 */ /* 0x000fe400008f0eff */
[----:B0-----:R-:W-:Y:S02]  /*26b0*/  CS2R R98, SRZ ;  /* 0x0000000000627805 */ /* 0x001fe4000001ff00 */
[----:B------:R-:W-:-:S02]  /*26c0*/  IADD3 R48, P2, PT, R48, R12, RZ ;  /* 0x0000000c30307210 */ /* 0x000fc40007f5e0ff */
[----:B-1----:R-:W-:Y:S02]  /*26d0*/  CS2R R96, SRZ ;  /* 0x0000000000607805 */ /* 0x002fe4000001ff00 */
[-C--:B------:R-:W-:Y:S01]  /*26e0*/  LEA.HI.X.SX32 R47, R47, R13.reuse, 0x1, P3 ;  /* 0x0000000d2f2f7211 */ /* 0x080fe200018f0eff */
[----:B------:R0:W-:Y:S01]  /*26f0*/  STL.64 [R1+0x10], R74 ;  /* 0x0000104a01007387 */ /* 0x0001e20000100a00 */
[----:B------:R-:W-:Y:S02]  /*2700*/  IADD3 R56, P3, PT, R56, R12, RZ ;  /* 0x0000000c38387210 */ /* 0x000fe40007f7e0ff */
[----:B------:R-:W-:Y:S02]  /*2710*/  CS2R R88, SRZ ;  /* 0x0000000000587805 */ /* 0x000fe4000001ff00 */
[-C--:B------:R-:W-:Y:S02]  /*2720*/  LEA.HI.X.SX32 R49, R49, R13.reuse, 0x1, P2 ;  /* 0x0000000d31317211 */ /* 0x080fe400010f0eff */
[----:B------:R-:W-:-:S02]  /*2730*/  LEA.HI.X.SX32 R199, R71, R13, 0x1, P5 ;  /* 0x0000000d47c77211 */ /* 0x000fc400028f0eff */
[----:B--2---:R-:W-:Y:S02]  /*2740*/  CS2R R90, SRZ ;  /* 0x00000000005a7805 */ /* 0x004fe4000001ff00 */
[-C--:B------:R-:W-:Y:S02]  /*2750*/  IADD3 R58, P2, PT, R58, R12.reuse, RZ ;  /* 0x0000000c3a3a7210 */ /* 0x080fe40007f5e0ff */
[-C--:B------:R-:W-:Y:S02]  /*2760*/  IADD3 R246, P5, PT, R67, R12.reuse, RZ ;  /* 0x0000000c43f67210 */ /* 0x080fe40007fbe0ff */
[-C--:B------:R-:W-:Y:S02]  /*2770*/  LEA.HI.X.SX32 R57, R57, R13.reuse, 0x1, P3 ;  /* 0x0000000d39397211 */ /* 0x080fe400018f0eff */
[----:B------:R-:W-:Y:S02]  /*2780*/  LEA.HI.X.SX32 R247, R62, R13, 0x1, P5 ;  /* 0x0000000d3ef77211 */ /* 0x000fe400028f0eff */
[----:B------:R-:W-:-:S02]  /*2790*/  IADD3 R66, P3, PT, R66, R12, RZ ;  /* 0x0000000c42427210 */ /* 0x000fc40007f7e0ff */
[-C--:B------:R-:W-:Y:S02]  /*27a0*/  LEA.HI.X.SX32 R59, R59, R13.reuse, 0x1, P2 ;  /* 0x0000000d3b3b7211 */ /* 0x080fe400010f0eff */
[-C--:B------:R-:W-:Y:S02]  /*27b0*/  IADD3 R62, P5, PT, R68, R12.reuse, RZ ;  /* 0x0000000c443e7210 */ /* 0x080fe40007fbe0ff */
[----:B------:R-:W-:Y:S02]  /*27c0*/  IADD3 R244, P2, PT, R14, R12, RZ ;  /* 0x0000000c0ef47210 */ /* 0x000fe40007f5e0ff */
[-C--:B------:R-:W-:Y:S01]  /*27d0*/  LEA.HI.X.SX32 R67, R0, R13.reuse, 0x1, P3 ;  /* 0x0000000d00437211 */ /* 0x080fe200018f0eff */
[----:B------:R-:W-:Y:S01]  /*27e0*/  IMAD.MOV.U32 R0, RZ, RZ, -0x800000 ;  /* 0xff800000ff007424 */ /* 0x000fe200078e00ff */
[-C--:B------:R-:W-:Y:S02]  /*27f0*/  LEA.HI.X.SX32 R55, R55, R13.reuse, 0x1, P6 ;  /* 0x0000000d37377211 */ /* 0x080fe400030f0eff */
[----:B------:R-:W-:-:S02]  /*2800*/  LEA.HI.X.SX32 R245, R20, R13, 0x1, P2 ;  /* 0x0000000d14f57211 */ /* 0x000fc400010f0eff */
[----:B------:R-:W-:Y:S02]  /*2810*/  LEA.HI.X.SX32 R63, R10, R13, 0x1, P5 ;  /* 0x0000000d0a3f7211 */ /* 0x000fe400028f0eff */
[-C--:B------:R-:W-:Y:S02]  /*2820*/  IADD3 R184, P3, PT, R15, R12.reuse, RZ ;  /* 0x0000000c0fb87210 */ /* 0x080fe40007f7e0ff */
[-C--:B------:R-:W-:Y:S02]  /*2830*/  IADD3 R64, P6, PT, R64, R12.reuse, RZ ;  /* 0x0000000c40407210 */ /* 0x080fe40007fde0ff */
[-C--:B------:R-:W-:Y:S02]  /*2840*/  IADD3 R164, P4, PT, R164, R12.reuse, RZ ;  /* 0x0000000ca4a47210 */ /* 0x080fe40007f9e0ff */
[-C--:B------:R-:W-:Y:S02]  /*2850*/  IADD3 R166, P2, PT, R166, R12.reuse, RZ ;  /* 0x0000000ca6a67210 */ /* 0x080fe40007f5e0ff */
[----:B------:R-:W-:-:S02]  /*2860*/  IADD3 R168, P5, PT, R168, R12, RZ ;  /* 0x0000000ca8a87210 */ /* 0x000fc40007fbe0ff */
[-C--:B------:R-:W-:Y:S01]  /*2870*/  LEA.HI.X.SX32 R185, R11, R13.reuse, 0x1, P3 ;  /* 0x0000000d0bb97211 */ /* 0x080fe200018f0eff */
[----:B------:R-:W-:Y:S01]  /*2880*/  IMAD.MOV.U32 R11, RZ, RZ, 0x3f800000 ;  /* 0x3f800000ff0b7424 */ /* 0x000fe200078e00ff */
[-C--:B------:R-:W-:Y:S02]  /*2890*/  LEA.HI.X.SX32 R65, R69, R13.reuse, 0x1, P6 ;  /* 0x0000000d45417211 */ /* 0x080fe400030f0eff */
[-C--:B------:R-:W-:Y:S02]  /*28a0*/  LEA.HI.X.SX32 R165, R72, R13.reuse, 0x1, P4 ;  /* 0x0000000d48a57211 */ /* 0x080fe400020f0eff */
[----:B------:R-:W-:Y:S02]  /*28b0*/  LEA R238, P3, R180, R12, 0x5 ;  /* 0x0000000cb4ee7211 */ /* 0x000fe400078628ff */
[-C--:B------:R-:W-:Y:S02]  /*28c0*/  LEA.HI.X.SX32 R167, R15, R13.reuse, 0x1, P2 ;  /* 0x0000000d0fa77211 */ /* 0x080fe400010f0eff */
[----:B------:R-:W-:-:S02]  /*28d0*/  LEA.HI.X.SX32 R169, R79, R13, 0x1, P5 ;  /* 0x0000000d4fa97211 */ /* 0x000fc400028f0eff */
[-C--:B------:R-:W-:Y:S02]  /*28e0*/  IADD3 R170, P6, PT, R170, R12.reuse, RZ ;  /* 0x0000000caaaa7210 */ /* 0x080fe40007fde0ff */
[-C--:B------:R-:W-:Y:S02]  /*28f0*/  IADD3 R182, P4, PT, R22, R12.reuse, RZ ;  /* 0x0000000c16b67210 */ /* 0x080fe40007f9e0ff */
[-C--:B------:R-:W-:Y:S02]  /*2900*/  LEA R180, P2, R180, R12.reuse, 0x6 ;  /* 0x0000000cb4b47211 */ /* 0x080fe400078430ff */
[----:B------:R-:W-:Y:S02]  /*2910*/  IADD3 R14, P5, PT, R78, R12, RZ ;  /* 0x0000000c4e0e7210 */ /* 0x000fe40007fbe0ff */
[-C--:B------:R-:W-:Y:S02]  /*2920*/  LEA.HI.X.SX32 R183, R85, R13.reuse, 0x1, P4 ;  /* 0x0000000d55b77211 */ /* 0x080fe400020f0eff */
[----:B------:R-:W-:-:S02]  /*2930*/  LEA.HI.X.SX32 R171, R22, R13, 0x1, P6 ;  /* 0x0000000d16ab7211 */ /* 0x000fc400030f0eff */
[-C--:B------:R-:W-:Y:S02]  /*2940*/  LEA.HI.X.SX32 R239, R86, R13.reuse, 0x1, P3 ;  /* 0x0000000d56ef7211 */ /* 0x080fe400018f0eff */
[-C--:B------:R-:W-:Y:S02]  /*2950*/  LEA.HI.X.SX32 R181, R82, R13.reuse, 0x1, P2 ;  /* 0x0000000d52b57211 */ /* 0x080fe400010f0eff */
[----:B------:R-:W-:Y:S02]  /*2960*/  LEA.HI.X.SX32 R15, R80, R13, 0x1, P5 ;  /* 0x0000000d500f7211 */ /* 0x000fe400028f0eff */
[----:B0--3--:R-:W-:-:S07]  /*2970*/  MOV R10, 0x3f800000 ;  /* 0x3f800000000a7802 */ /* 0x009fce0000000f00 */
.L_x_1:
[----:B------:R-:W2:Y:S04]  /*2980*/  LDL.64 R86, [R1+0x220] ;  /* 0x0002200001567983 */ /* 0x000ea80000100a00 */
[----:B------:R-:W3:Y:S04]  /*2990*/  LDL.64 R78, [R1+0x210] ;  /* 0x00021000014e7983 */ /* 0x000ee80000100a00 */
[----:B------:R-:W4:Y:S04]  /*29a0*/  LDL.64 R68, [R1+0x238] ;  /* 0x0002380001447983 */ /* 0x000f280000100a00 */
[----:B------:R-:W5:Y:S04]  /*29b0*/  LDL.64 R72, [R1+0x230] ;  /* 0x0002300001487983 */ /* 0x000f680000100a00 */
        /* <DEDUP_REMOVED lines=37> */
[----:B------:R-:W5:Y:S01]  /*2c10*/  LDL.64 R158, [R1+0xa0] ;  /* 0x0000a000019e7983 */ /* 0x000f620000100a00 */
[----:B--2---:R-:W-:-:S04]  /*2c20*/  IMAD.WIDE R86, R7, 0x2, R86 ;  /* 0x0000000207567825 */ /* 0x004fc800078e0256 */
[C---:B---3--:R-:W-:Y:S02]  /*2c30*/  IMAD.WIDE R78, R7.reuse, 0x2, R78 ;  /* 0x00000002074e7825 */ /* 0x048fe400078e024e */
[----:B------:R-:W2:Y:S02]  /*2c40*/  LDG.E.U16 R86, desc[UR10][R86.64] ;  /* 0x0000000a56567981 */ /* 0x000ea4000c1e1500 */
[----:B----4-:R-:W-:-:S04]  /*2c50*/  IMAD.WIDE R68, R7, 0x2, R68 ;  /* 0x0000000207447825 */ /* 0x010fc800078e0244 */
[C---:B-----5:R-:W-:Y:S02]  /*2c60*/  IMAD.WIDE R72, R7.reuse, 0x2, R72 ;  /* 0x0000000207487825 */ /* 0x060fe400078e0248 */
[----:B------:R-:W3:Y:S02]  /*2c70*/  LDG.E.U16 R68, desc[UR10][R68.64] ;  /* 0x0000000a44447981 */ /* 0x000ee4000c1e1500 */
[C---:B------:R-:W-:Y:S02]  /*2c80*/  IMAD.WIDE R70, R7.reuse, 0x2, R70 ;  /* 0x0000000207467825 */ /* 0x040fe400078e0246 */
[----:B------:R0:W4:Y:S04]  /*2c90*/  LDG.E.U16 R87, desc[UR10][R78.64] ;  /* 0x0000000a4e577981 */ /* 0x000128000c1e1500 */
[----:B------:R1:W5:Y:S01]  /*2ca0*/  LDG.E.U16 R109, desc[UR10][R70.64] ;  /* 0x0000000a466d7981 */ /* 0x000362000c1e1500 */
[----:B------:R-:W-:-:S03]  /*2cb0*/  IMAD.WIDE R82, R7, 0x2, R82 ;  /* 0x0000000207527825 */ /* 0x000fc600078e0252 */
[----:B------:R1:W2:Y:S01]  /*2cc0*/  LDG.E.U16 R69, desc[UR10][R72.64] ;  /* 0x0000000a48457981 */ /* 0x0002a2000c1e1500 */
[----:B0-----:R-:W-:-:S03]  /*2cd0*/  IMAD.WIDE R78, R7, 0x2, R112 ;  /* 0x00000002074e7825 */ /* 0x001fc600078e0270 */
[----:B------:R-:W2:Y:S01]  /*2ce0*/  LDL.64 R112, [R1+0x178] ;  /* 0x0001780001707983 */ /* 0x000ea20000100a00 */
[----:B-1----:R-:W-:-:S04]  /*2cf0*/  IMAD.WIDE R70, R7, 0x2, R106 ;  /* 0x0000000207467825 */ /* 0x002fc800078e026a */
[C---:B------:R-:W-:Y:S02]  /*2d00*/  IMAD.WIDE R72, R7.reuse, 0x2, R110 ;  /* 0x0000000207487825 */ /* 0x040fe400078e026e */
[----:B------:R-:W3:Y:S02]  /*2d10*/  LDL.64 R110, [R1+0x198] ;  /* 0x00019800016e7983 */ /* 0x000ee40000100a00 */
[C---:B------:R-:W-:Y:S02]  /*2d20*/  IMAD.WIDE R106, R7.reuse, 0x2, R84 ;  /* 0x00000002076a7825 */ /* 0x040fe400078e0254 */
[----:B------:R0:W4:Y:S02]  /*2d30*/  LDG.E.U16 R84, desc[UR10][R82.64] ;  /* 0x0000000a52547981 */ /* 0x000124000c1e1500 */
[C---:B------:R-:W-:Y:S02]  /*2d40*/  IMAD.WIDE R74, R7.reuse, 0x2, R74 ;  /* 0x00000002074a7825 */ /* 0x040fe400078e024a */
[----:B------:R1:W4:Y:S02]  /*2d50*/  LDG.E.U16 R85, desc[UR10][R72.64] ;  /* 0x0000000a48557981 */ /* 0x000324000c1e1500 */
[----:B------:R-:W-:-:S02]  /*2d60*/  IMAD.WIDE R80, R7, 0x2, R80 ;  /* 0x0000000207507825 */ /* 0x000fc400078e0250 */
[----:B------:R-:W4:Y:S02]  /*2d70*/  LDG.E.U16 R75, desc[UR10][R74.64] ;  /* 0x0000000a4a4b7981 */ /* 0x000f24000c1e1500 */
[C---:B0-----:R-:W-:Y:S02]  /*2d80*/  IMAD.WIDE R82, R7.reuse, 0x2, R122 ;  /* 0x0000000207527825 */ /* 0x041fe400078e027a */
[----:B------:R-:W4:Y:S02]  /*2d90*/  LDL.64 R122, [R1+0x168] ;  /* 0x00016800017a7983 */ /* 0x000f240000100a00 */
[C---:B-1----:R-:W-:Y:S02]  /*2da0*/  IMAD.WIDE R72, R7.reuse, 0x2, R114 ;  /* 0x0000000207487825 */ /* 0x042fe400078e0272 */
[----:B------:R-:W5:Y:S04]  /*2db0*/  LDG.E.U16 R70, desc[UR10][R70.64] ;  /* 0x0000000a46467981 */ /* 0x000f68000c1e1500 */
[----:B------:R0:W5:Y:S01]  /*2dc0*/  LDG.E.U16 R74, desc[UR10][R78.64] ;  /* 0x0000000a4e4a7981 */ /* 0x000162000c1e1500 */
[----:B------:R-:W-:-:S03]  /*2dd0*/  IMAD.WIDE R104, R7, 0x2, R104 ;  /* 0x0000000207687825 */ /* 0x000fc600078e0268 */
[----:B------:R1:W5:Y:S04]  /*2de0*/  LDG.E.U16 R115, desc[UR10][R72.64] ;  /* 0x0000000a48737981 */ /* 0x000368000c1e1500 */
[----:B------:R1:W5:Y:S01]  /*2df0*/  LDG.E.U16 R71, desc[UR10][R80.64] ;  /* 0x0000000a50477981 */ /* 0x000362000c1e1500 */
[----:B0-----:R-:W-:-:S03]  /*2e00*/  IMAD.WIDE R78, R7, 0x2, R118 ;  /* 0x00000002074e7825 */ /* 0x001fc600078e0276 */
[----:B------:R-:W5:Y:S01]  /*2e10*/  LDL.64 R118, [R1+0x158] ;  /* 0x0001580001767983 */ /* 0x000f620000100a00 */
[----:B-1----:R-:W-:-:S03]  /*2e20*/  IMAD.WIDE R72, R7, 0x2, R126 ;  /* 0x0000000207487825 */ /* 0x002fc600078e027e */
[----:B------:R-:W5:Y:S01]  /*2e30*/  LDG.E.U16 R106, desc[UR10][R106.64] ;  /* 0x0000000a6a6a7981 */ /* 0x000f62000c1e1500 */
[----:B------:R-:W-:-:S03]  /*2e40*/  IMAD.WIDE R80, R7, 0x2, R120 ;  /* 0x0000000207507825 */ /* 0x000fc600078e0278 */
[----:B------:R-:W5:Y:S04]  /*2e50*/  LDL.64 R120, [R1+0x160] ;  /* 0x0001600001787983 */ /* 0x000f680000100a00 */
[----:B------:R0:W5:Y:S04]  /*2e60*/  LDG.E.U16 R108, desc[UR10][R80.64] ;  /* 0x0000000a506c7981 */ /* 0x000168000c1e1500 */
        /* <DEDUP_REMOVED lines=8> */
[----:B------:R-:W5:Y:S04]  /*2ef0*/  LDL.64 R128, [R1+0x108] ;  /* 0x0001080001807983 */ /* 0x000f680000100a00 */
[----:B------:R2:W5:Y:S04]  /*2f00*/  LDG.E.U16 R82, desc[UR10][R72.64] ;  /* 0x0000000a48527981 */ /* 0x000568000c1e1500 */
[----:B------:R-:W5:Y:S01]  /*2f10*/  LDL.64 R136, [R1+0xb8] ;  /* 0x0000b80001887983 */ /* 0x000f620000100a00 */
[----:B------:R-:W-:-:S03]  /*2f20*/  IMAD.WIDE R76, R7, 0x2, R76 ;  /* 0x00000002074c7825 */ /* 0x000fc600078e024c */
[----:B------:R-:W5:Y:S04]  /*2f30*/  LDG.E.U16 R105, desc[UR10][R104.64] ;  /* 0x0000000a68697981 */ /* 0x000f68000c1e1500 */
[----:B------:R-:W5:Y:S01]  /*2f40*/  LDG.E.U16 R76, desc[UR10][R76.64] ;  /* 0x0000000a4c4c7981 */ /* 0x000f62000c1e1500 */
[----:B--2---:R-:W-:-:S03]  /*2f50*/  IMAD.WIDE R72, R7, 0x2, R112 ;  /* 0x0000000207487825 */ /* 0x004fc600078e0270 */
[----:B------:R-:W2:Y:S04]  /*2f60*/  LDG.E.U16 R113, desc[UR10][R80.64] ;  /* 0x0000000a50717981 */ /* 0x000ea8000c1e1500 */
[----:B------:R-:W2:Y:S01]  /*2f70*/  LDG.E.U16 R72, desc[UR10][R72.64] ;  /* 0x0000000a48487981 */ /* 0x000ea2000c1e1500 */
[----:B---3--:R-:W-:-:S03]  /*2f80*/  IMAD.WIDE R110, R7, 0x2, R110 ;  /* 0x00000002076e7825 */ /* 0x008fc600078e026e */
[----:B------:R0:W3:Y:S04]  /*2f90*/  LDG.E.U16 R81, desc[UR10][R78.64] ;  /* 0x0000000a4e517981 */ /* 0x0000e8000c1e1500 */
[----:B------:R1:W2:Y:S01]  /*2fa0*/  LDG.E.U16 R22, desc[UR10][R110.64] ;  /* 0x0000000a6e167981 */ /* 0x0002a2000c1e1500 */
[----:B0-----:R-:W-:-:S03]  /*2fb0*/  IMAD.WIDE R78, R7, 0x2, R130 ;  /* 0x00000002074e7825 */ /* 0x001fc600078e0282 */
[----:B------:R-:W2:Y:S01]  /*2fc0*/  LDL.64 R130, [R1+0xe8] ;  /* 0x0000e80001827983 */ /* 0x000ea20000100a00 */
[----:B----4-:R-:W-:-:S03]  /*2fd0*/  IMAD.WIDE R122, R7, 0x2, R122 ;  /* 0x00000002077a7825 */ /* 0x010fc600078e027a */
[----:B------:R-:W4:Y:S01]  /*2fe0*/  LDG.E.U16 R79, desc[UR10][R78.64] ;  /* 0x0000000a4e4f7981 */ /* 0x000f22000c1e1500 */
[----:B-1----:R-:W-:-:S03]  /*2ff0*/  IMAD.WIDE R110, R7, 0x2, R134 ;  /* 0x00000002076e7825 */ /* 0x002fc600078e0286 */
[----:B------:R-:W3:Y:S04]  /*3000*/  LDL.64 R134, [R1+0x98] ;  /* 0x0000980001867983 */ /* 0x000ee80000100a00 */
[----:B------:R0:W4:Y:S04]  /*3010*/  LDG.E.U16 R112, desc[UR10][R122.64] ;  /* 0x0000000a7a707981 */ /* 0x000128000c1e1500 */
[----:B------:R1:W4:Y:S01]  /*3020*/  LDG.E.U16 R78, desc[UR10][R110.64] ;  /* 0x0000000a6e4e7981 */ /* 0x000322000c1e1500 */
[----:B0-----:R-:W-:-:S03]  /*3030*/  IMAD.WIDE R122, R7, 0x2, R132 ;  /* 0x00000002077a7825 */ /* 0x001fc600078e0284 */
[----:B------:R-:W4:Y:S01]  /*3040*/  LDL.64 R132, [R1+0x78] ;  /* 0x0000780001847983 */ /* 0x000f220000100a00 */
[----:B-----5:R-:W-:-:S03]  /*3050*/  IMAD.WIDE R118, R7, 0x2, R118 ;  /* 0x0000000207767825 */ /* 0x020fc600078e0276 */
[----:B------:R0:W5:Y:S01]  /*3060*/  LDG.E.U16 R104, desc[UR10][R122.64] ;  /* 0x0000000a7a687981 */ /* 0x000162000c1e1500 */
[----:B------:R-:W-:-:S03]  /*3070*/  IMAD.WIDE R120, R7, 0x2, R120 ;  /* 0x0000000207787825 */ /* 0x000fc600078e0278 */
[----:B------:R0:W5:Y:S01]  /*3080*/  LDG.E.U16 R73, desc[UR10][R118.64] ;  /* 0x0000000a76497981 */ /* 0x000162000c1e1500 */
[----:B-1----:R-:W-:-:S03]  /*3090*/  IMAD.WIDE R110, R7, 0x2, R148 ;  /* 0x00000002076e7825 */ /* 0x002fc600078e0294 */
[----:B------:R1:W5:Y:S01]  /*30a0*/  LDG.E.U16 R80, desc[UR10][R120.64] ;  /* 0x0000000a78507981 */ /* 0x000362000c1e1500 */
[----:B0-----:R-:W-:-:S03]  /*30b0*/  IMAD.WIDE R122, R7, 0x2, R140 ;  /* 0x00000002077a7825 */ /* 0x001fc600078e028c */
[----:B------:R-:W5:Y:S01]  /*30c0*/  LDL.64 R140, [R1+0x70] ;  /* 0x00007000018c7983 */ /* 0x000f620000100a00 */
[----:B------:R-:W-:-:S03]  /*30d0*/  IMAD.WIDE R118, R7, 0x2, R146 ;  /* 0x0000000207767825 */ /* 0x000fc600078e0292 */
[----:B------:R-:W5:Y:S01]  /*30e0*/  LDG.E.U16 R111, desc[UR10][R110.64] ;  /* 0x0000000a6e6f7981 */ /* 0x000f62000c1e1500 */
[----:B-1----:R-:W-:-:S03]  /*30f0*/  IMAD.WIDE R120, R7, 0x2, R126 ;  /* 0x0000000207787825 */ /* 0x002fc600078e027e */
[----:B------:R-:W5:Y:S01]  /*3100*/  LDL.64 R126, [R1+0x58] ;  /* 0x00005800017e7983 */ /* 0x000f620000100a00 */
[----:B------:R-:W-:-:S03]  /*3110*/  IMAD.WIDE R124, R7, 0x2, R124 ;  /* 0x00000002077c7825 */ /* 0x000fc600078e027c */
[----:B------:R0:W5:Y:S01]  /*3120*/  LDG.E.U16 R77, desc[UR10][R118.64] ;  /* 0x0000000a764d7981 */ /* 0x000162000c1e1500 */
[----:B------:R-:W-:-:S03]  /*3130*/  IMAD.WIDE R128, R7, 0x2, R128 ;  /* 0x0000000207807825 */ /* 0x000fc600078e0280 */
[----:B------:R1:W5:Y:S04]  /*3140*/  LDG.E.U16 R20, desc[UR10][R124.64] ;  /* 0x0000000a7c147981 */ /* 0x000368000c1e1500 */
[----:B------:R2:W5:Y:S01]  /*3150*/  LDG.E.U16 R110, desc[UR10][R120.64] ;  /* 0x0000000a786e7981 */ /* 0x000562000c1e1500 */
[----:B0-----:R-:W-:-:S03]  /*3160*/  IMAD.WIDE R118, R7, 0x2, R138 ;  /* 0x0000000207767825 */ /* 0x001fc600078e028a */
[----:B------:R-:W5:Y:S01]  /*3170*/  LDL.64 R138, [R1+0x50] ;  /* 0x00005000018a7983 */ /* 0x000f620000100a00 */
[----:B-1----:R-:W-:-:S03]  /*3180*/  IMAD.WIDE R124, R7, 0x2, R144 ;  /* 0x00000002077c7825 */ /* 0x002fc600078e0290 */
[----:B------:R-:W5:Y:S01]  /*3190*/  LDL.64 R146, [R1+0x88] ;  /* 0x0000880001927983 */ /* 0x000f620000100a00 */
[----:B------:R-:W-:-:S03]  /*31a0*/  IMAD.WIDE R116, R7, 0x2, R116 ;  /* 0x0000000207747825 */ /* 0x000fc600078e0274 */
[----:B------:R-:W5:Y:S04]  /*31b0*/  LDL.64 R144, [R1+0x68] ;  /* 0x0000680001907983 */ /* 0x000f680000100a00 */
[----:B------:R-:W5:Y:S04]  /*31c0*/  LDG.E.U16 R128, desc[UR10][R128.64] ;  /* 0x0000000a80807981 */ /* 0x000f68000c1e1500 */
[----:B------:R-:W5:Y:S04]  /*31d0*/  LDG.E.U16 R116, desc[UR10][R116.64] ;  /* 0x0000000a74747981 */ /* 0x000f68000c1e1500 */
[----:B------:R-:W5:Y:S04]  /*31e0*/  LDL.64 R148, [R1+0xc0] ;  /* 0x0000c00001947983 */ /* 0x000f680000100a00 */
[----:B------:R3:W5:Y:S04]  /*31f0*/  LDG.E.U16 R129, desc[UR10][R122.64] ;  /* 0x0000000a7a817981 */ /* 0x000768000c1e1500 */
[----:B------:R-:W5:Y:S01]  /*3200*/  LDG.E.U16 R117, desc[UR10][R124.64] ;  /* 0x0000000a7c757981 */ /* 0x000f62000c1e1500 */
[----:B--2---:R-:W-:-:S03]  /*3210*/  IMAD.WIDE R120, R7, 0x2, R130 ;  /* 0x0000000207787825 */ /* 0x004fc600078e0282 */
[----:B------:R0:W2:Y:S04]  /*3220*/  LDG.E.U16 R130, desc[UR10][R118.64] ;  /* 0x0000000a76827981 */ /* 0x0000a8000c1e1500 */
[----:B------:R1:W2:Y:S01]  /*3230*/  LDG.E.U16 R131, desc[UR10][R120.64] ;  /* 0x0000000a78837981 */ /* 0x0002a2000c1e1500 */
[----:B---3--:R-:W-:-:S04]  /*3240*/  IMAD.WIDE R122, R7, 0x2, R134 ;  /* 0x00000002077a7825 */ /* 0x008fc800078e0286 */
[C---:B0-----:R-:W-:Y:S01]  /*3250*/  IMAD.WIDE R118, R7.reuse, 0x2, R142 ;  /* 0x0000000207767825 */ /* 0x041fe200078e028e */
[----:B------:R0:W3:Y:S03]  /*3260*/  LDG.E.U16 R134, desc[UR10][R122.64] ;  /* 0x0000000a7a867981 */ /* 0x0000e6000c1e1500 */
[C---:B-1----:R-:W-:Y:S01]  /*3270*/  IMAD.WIDE R120, R7.reuse, 0x2, R136 ;  /* 0x0000000207787825 */ /* 0x042fe200078e0288 */
[----:B------:R-:W2:Y:S03]  /*3280*/  LDL.64 R142, [R1+0x48] ;  /* 0x00004800018e7983 */ /* 0x000ea60000100a00 */
[C---:B----4-:R-:W-:Y:S02]  /*3290*/  IMAD.WIDE R124, R7.reuse, 0x2, R132 ;  /* 0x00000002077c7825 */ /* 0x050fe400078e0284 */
[----:B------:R1:W4:Y:S02]  /*32a0*/  LDG.E.U16 R132, desc[UR10][R118.64] ;  /* 0x0000000a76847981 */ /* 0x000324000c1e1500 */
[----:B0-----:R-:W-:-:S02]  /*32b0*/  IMAD.WIDE R122, R7, 0x2, R152 ;  /* 0x00000002077a7825 */ /* 0x001fc400078e0298 */
[----:B------:R0:W3:Y:S04]  /*32c0*/  LDG.E.U16 R133, desc[UR10][R120.64] ;  /* 0x0000000a78857981 */ /* 0x0000e8000c1e1500 */
[----:B------:R-:W3:Y:S01]  /*32d0*/  LDL.64 R152, [R1+0x40] ;  /* 0x0000400001987983 */ /* 0x000ee20000100a00 */
[----:B-1----:R-:W-:-:S03]  /*32e0*/  IMAD.WIDE R118, R7, 0x2, R156 ;  /* 0x0000000207767825 */ /* 0x002fc600078e029c */
[----:B------:R-:W3:Y:S01]  /*32f0*/  LDL.64 R156, [R1+0x80] ;  /* 0x00008000019c7983 */ /* 0x000ee20000100a00 */
[----:B0-----:R-:W-:-:S03]  /*3300*/  IMAD.WIDE R120, R7, 0x2, R154 ;  /* 0x0000000207787825 */ /* 0x001fc600078e029a */
[----:B------:R-:W4:Y:S04]  /*3310*/  LDL.64 R154, [R1+0x60] ;  /* 0x00006000019a7983 */ /* 0x000f280000100a00 */
[----:B------:R0:W4:Y:S01]  /*3320*/  LDG.E.U16 R135, desc[UR10][R124.64] ;  /* 0x0000000a7c877981 */ /* 0x000122000c1e1500 */
[----:B-----5:R-:W-:-:S03]  /*3330*/  IMAD.WIDE R126, R7, 0x2, R126 ;  /* 0x00000002077e7825 */ /* 0x020fc600078e027e */
[----:B------:R1:W5:Y:S04]  /*3340*/  LDG.E.U16 R137, desc[UR10][R118.64] ;  /* 0x0000000a76897981 */ /* 0x000368000c1e1500 */
[----:B------:R1:W5:Y:S01]  /*3350*/  LDG.E.U16 R136, desc[UR10][R126.64] ;  /* 0x0000000a7e887981 */ /* 0x000362000c1e1500 */
[----:B0-----:R-:W-:-:S04]  /*3360*/  IMAD.WIDE R124, R7, 0x2, R140 ;  /* 0x00000002077c7825 */ /* 0x001fc800078e028c */
[C---:B-1----:R-:W-:Y:S01]  /*3370*/  IMAD.WIDE R118, R7.reuse, 0x2, R200 ;  /* 0x0000000207767825 */ /* 0x042fe200078e02c8 */
[----:B------:R0:W5:Y:S03]  /*3380*/  LDG.E.U16 R140, desc[UR10][R124.64] ;  /* 0x0000000a7c8c7981 */ /* 0x000166000c1e1500 */
[C---:B------:R-:W-:Y:S02]  /*3390*/  IMAD.WIDE R126, R7.reuse, 0x2, R138 ;  /* 0x00000002077e7825 */ /* 0x040fe400078e028a */
[----:B------:R1:W5:Y:S04]  /*33a0*/  LDG.E.U16 R138, desc[UR10][R120.64] ;  /* 0x0000000a788a7981 */ /* 0x000368000c1e1500 */
[----:B------:R1:W5:Y:S01]  /*33b0*/  LDG.E.U16 R139, desc[UR10][R122.64] ;  /* 0x0000000a7a8b7981 */ /* 0x000362000c1e1500 */
[----:B0-----:R-:W-:-:S03]  /*33c0*/  IMAD.WIDE R124, R7, 0x2, R144 ;  /* 0x00000002077c7825 */ /* 0x001fc600078e0290 */
[----:B------:R-:W5:Y:S01]  /*33d0*/  LDG.E.U16 R141, desc[UR10][R126.64] ;  /* 0x0000000a7e8d7981 */ /* 0x000f62000c1e1500 */
[----:B-1----:R-:W-:-:S03]  /*33e0*/  IMAD.WIDE R120, R7, 0x2, R190 ;  /* 0x0000000207787825 */ /* 0x002fc600078e02be */
[----:B------:R0:W5:Y:S01]  /*33f0*/  LDG.E.U16 R145, desc[UR10][R124.64] ;  /* 0x0000000a7c917981 */ /* 0x000162000c1e1500 */
[----:B------:R-:W-:-:S05]  /*3400*/  IMAD.WIDE R122, R7, 0x2, R146 ;  /* 0x00000002077a7825 */ /* 0x000fca00078e0292 */
[----:B------:R1:W5:Y:S01]  /*3410*/  LDG.E.U16 R144, desc[UR10][R122.64] ;  /* 0x0000000a7a907981 */ /* 0x000362000c1e1500 */
[----:B0-----:R-:W-:-:S05]  /*3420*/  IMAD.WIDE R124, R7, 0x2, R150 ;  /* 0x00000002077c7825 */ /* 0x001fca00078e0296 */
[----:B------:R-:W5:Y:S01]  /*3430*/  LDG.E.U16 R150, desc[UR10][R124.64] ;  /* 0x0000000a7c967981 */ /* 0x000f62000c1e1500 */
[----:B-1----:R-:W-:-:S04]  /*3440*/  IMAD.WIDE R122, R7, 0x2, R160 ;  /* 0x00000002077a7825 */ /* 0x002fc800078e02a0 */
[C---:B--2---:R-:W-:Y:S02]  /*3450*/  IMAD.WIDE R126, R7.reuse, 0x2, R142 ;  /* 0x00000002077e7825 */ /* 0x044fe400078e028e */
[----:B------:R0:W2:Y:S04]  /*3460*/  LDG.E.U16 R142, desc[UR10][R118.64] ;  /* 0x0000000a768e7981 */ /* 0x0000a8000c1e1500 */
[----:B------:R1:W2:Y:S04]  /*3470*/  LDG.E.U16 R143, desc[UR10][R120.64] ;  /* 0x0000000a788f7981 */ /* 0x0002a8000c1e1500 */
[----:B------:R3:W2:Y:S01]  /*3480*/  LDG.E.U16 R146, desc[UR10][R126.64] ;  /* 0x0000000a7e927981 */ /* 0x0006a2000c1e1500 */
[----:B0-----:R-:W-:-:S04]  /*3490*/  IMAD.WIDE R118, R7, 0x2, R188 ;  /* 0x0000000207767825 */ /* 0x001fc800078e02bc */
[C---:B-1----:R-:W-:Y:S01]  /*34a0*/  IMAD.WIDE R120, R7.reuse, 0x2, R162 ;  /* 0x0000000207787825 */ /* 0x042fe200078e02a2 */
[----:B------:R0:W2:Y:S03]  /*34b0*/  LDG.E.U16 R147, desc[UR10][R118.64] ;  /* 0x0000000a76937981 */ /* 0x0000a6000c1e1500 */
[C---:B---3--:R-:W-:Y:S02]  /*34c0*/  IMAD.WIDE R126, R7.reuse, 0x2, R148 ;  /* 0x00000002077e7825 */ /* 0x048fe400078e0294 */
[----:B------:R1:W3:Y:S02]  /*34d0*/  LDG.E.U16 R148, desc[UR10][R120.64] ;  /* 0x0000000a78947981 */ /* 0x0002e4000c1e1500 */
[C---:B------:R-:W-:Y:S02]  /*34e0*/  IMAD.WIDE R124, R7.reuse, 0x2, R152 ;  /* 0x00000002077c7825 */ /* 0x040fe400078e0298 */
[----:B------:R4:W3:Y:S02]  /*34f0*/  LDG.E.U16 R149, desc[UR10][R122.64] ;  /* 0x0000000a7a957981 */ /* 0x0008e4000c1e1500 */
[----:B0-----:R-:W-:-:S02]  /*3500*/  IMAD.WIDE R118, R7, 0x2, R158 ;  /* 0x0000000207767825 */ /* 0x001fc400078e029e */
[----:B------:R-:W3:Y:S02]  /*3510*/  LDG.E.U16 R126, desc[UR10][R126.64] ;  /* 0x0000000a7e7e7981 */ /* 0x000ee4000c1e1500 */
[C---:B-1----:R-:W-:Y:S02]  /*3520*/  IMAD.WIDE R120, R7.reuse, 0x2, R156 ;  /* 0x0000000207787825 */ /* 0x042fe400078e029c */
[----:B------:R0:W3:Y:S02]  /*3530*/  LDG.E.U16 R118, desc[UR10][R118.64] ;  /* 0x0000000a76767981 */ /* 0x0000e4000c1e1500 */
[----:B----4-:R-:W-:Y:S02]  /*3540*/  IMAD.WIDE R122, R7, 0x2, R154 ;  /* 0x00000002077a7825 */ /* 0x010fe400078e029a */
[----:B------:R-:W4:Y:S04]  /*3550*/  LDG.E.U16 R121, desc[UR10][R120.64] ;  /* 0x0000000a78797981 */ /* 0x000f28000c1e1500 */
[----:B------:R1:W3:Y:S04]  /*3560*/  LDG.E.U16 R122, desc[UR10][R122.64] ;  /* 0x0000000a7a7a7981 */ /* 0x0002e8000c1e1500 */
[----:B------:R-:W3:Y:S01]  /*3570*/  LDG.E.U16 R124, desc[UR10][R124.64] ;  /* 0x0000000a7c7c7981 */ /* 0x000ee2000c1e1500 */
[----:B------:R-:W0:Y:S01]  /*3580*/  S2R R188, SR_TID.X ;  /* 0x0000000000bc7919 */ /* 0x000e220000002100 */
[----:B------:R-:W1:Y:S01]  /*3590*/  S2R R189, SR_TID.X ;  /* 0x0000000000bd7919 */ /* 0x000e620000002100 */
[----:B0-----:R-:W-:-:S02]  /*35a0*/  LOP3.LUT R119, R188, 0x3f, RZ, 0xc0, !PT ;  /* 0x0000003fbc777812 */ /* 0x001fc400078ec0ff */
[----:B------:R-:W-:-:S03]  /*35b0*/  SHF.R.S32.HI R151, RZ, 0x6, R188 ;  /* 0x00000006ff977819 */ /* 0x000fc600000114bc */
[----:B------:R-:W-:Y:S01]  /*35c0*/  IMAD.SHL.U32 R119, R119, 0x2, RZ ;  /* 0x0000000277777824 */ /* 0x000fe200078e00ff */
[----:B------:R-:W-:-:S04]  /*35d0*/  SGXT R151, R151, 0x1 ;  /* 0x000000019797781a */ /* 0x000fc80000000200 */
[----:B------:R-:W-:Y:S01]  /*35e0*/  LOP3.LUT R119, R119, 0x90, R151, 0x78, !PT ;  /* 0x0000009077777812 */ /* 0x000fe200078e7897 */
[----:B------:R-:W-:Y:S01]  /*35f0*/  BAR.SYNC.DEFER_BLOCKING 0x0 ;  /* 0x0000000000007b1d */ /* 0x000fe20000010000 */
[C---:B-1----:R-:W-:Y:S01]  /*3600*/  IMAD.SHL.U32 R123, R189.reuse, 0x8, RZ ;  /* 0x00000008bd7b7824 */ /* 0x042fe200078e00ff */
[----:B------:R-:W-:-:S04]  /*3610*/  LOP3.LUT R120, R189, 0x7, RZ, 0xc0, !PT ;  /* 0x00000007bd787812 */ /* 0x000fc800078ec0ff */
[----:B------:R-:W-:Y:S01]  /*3620*/  LOP3.LUT R123, R123, 0x30, RZ, 0xc0, !PT ;  /* 0x000000307b7b7812 */ /* 0x000fe200078ec0ff */
[C---:B------:R-:W-:Y:S01]  /*3630*/  IMAD.SHL.U32 R127, R189.reuse, 0x2, RZ ;  /* 0x00000002bd7f7824 */ /* 0x040fe200078e00ff */
[----:B------:R-:W-:Y:S01]  /*3640*/  LOP3.LUT R152, R189, 0x60, RZ, 0xc0, !PT ;  /* 0x00000060bd987812 */ /* 0x000fe200078ec0ff */
[----:B------:R0:W-:Y:S04]  /*3650*/  STS.U16 [R119+UR8+0x2000], R20 ;  /* 0x0020001477007988 */ /* 0x0001e80008000408 */
[----:B------:R-:W-:Y:S01]  /*3660*/  STS.U16 [R119+UR8], R68 ;  /* 0x0000004477007988 */ /* 0x000fe20008000408 */
[----:B0-----:R-:W-:-:S03]  /*3670*/  LOP3.LUT R20, R119, 0x20, RZ, 0x3c, !PT ;  /* 0x0000002077147812 */ /* 0x001fc600078e3cff */
[----:B------:R-:W-:Y:S04]  /*3680*/  STS.U16 [R119+UR8+0x400], R76 ;  /* 0x0004004c77007988 */ /* 0x000fe80008000408 */
[----:B------:R-:W-:Y:S04]  /*3690*/  STS.U16 [R119+UR8+0x800], R70 ;  /* 0x0008004677007988 */ /* 0x000fe80008000408 */
[----:B------:R-:W-:Y:S04]  /*36a0*/  STS.U16 [R119+UR8+0xc00], R71 ;  /* 0x000c004777007988 */ /* 0x000fe80008000408 */
[----:B------:R-:W-:Y:S04]  /*36b0*/  STS.U16 [R119+UR8+0x1000], R107 ;  /* 0x0010006b77007988 */ /* 0x000fe80008000408 */
[----:B------:R0:W-:Y:S04]  /*36c0*/  STS.U16 [R119+UR8+0x1400], R22 ;  /* 0x0014001677007988 */ /* 0x0001e80008000408 */
[----:B------:R-:W-:Y:S04]  /*36d0*/  STS.U16 [R119+UR8+0x1800], R72 ;  /* 0x0018004877007988 */ /* 0x000fe80008000408 */
[----:B------:R-:W-:Y:S01]  /*36e0*/  STS.U16 [R119+UR8+0x1c00], R73 ;  /* 0x001c004977007988 */ /* 0x000fe20008000408 */
[----:B0-----:R-:W-:-:S03]  /*36f0*/  LOP3.LUT R22, R119, 0x40, RZ, 0x3c, !PT ;  /* 0x0000004077167812 */ /* 0x001fc600078e3cff */
[----:B------:R-:W-:Y:S04]  /*3700*/  STS.U16 [R119+UR8+0x2400], R77 ;  /* 0x0024004d77007988 */ /* 0x000fe80008000408 */
[----:B------:R-:W-:Y:S04]  /*3710*/  STS.U16 [R119+UR8+0x2800], R129 ;  /* 0x0028008177007988 */ /* 0x000fe80008000408 */
[----:B------:R-:W-:Y:S04]  /*3720*/  STS.U16 [R119+UR8+0x2c00], R132 ;  /* 0x002c008477007988 */ /* 0x000fe80008000408 */
[----:B------:R-:W-:Y:S04]  /*3730*/  STS.U16 [R119+UR8+0x3000], R133 ;  /* 0x0030008577007988 */ /* 0x000fe80008000408 */
[----:B------:R-:W-:Y:S04]  /*3740*/  STS.U16 [R119+UR8+0x3400], R134 ;  /* 0x0034008677007988 */ /* 0x000fe80008000408 */
[----:B------:R-:W-:Y:S04]  /*3750*/  STS.U16 [R119+UR8+0x3800], R135 ;  /* 0x0038008777007988 */ /* 0x000fe80008000408 */
[----:B-----5:R-:W-:Y:S04]  /*3760*/  STS.U16 [R119+UR8+0x3c00], R136 ;  /* 0x003c008877007988 */ /* 0x020fe80008000408 */
[----:B------:R0:W-:Y:S04]  /*3770*/  STS.U16 [R20+UR8+0x500], R87 ;  /* 0x0005005714007988 */ /* 0x0001e80008000408 */
        /* <DEDUP_REMOVED lines=29> */
[----:B--2---:R-:W-:Y:S04]  /*3950*/  STS.U16 [R22+UR8+0x2e00], R142 ;  /* 0x002e008e16007988 */ /* 0x004fe80008000408 */
[----:B------:R-:W-:Y:S04]  /*3960*/  STS.U16 [R22+UR8+0x3200], R143 ;  /* 0x0032008f16007988 */ /* 0x000fe80008000408 */
[----:B------:R0:W-:Y:S04]  /*3970*/  STS.U16 [R22+UR8+0x3e00], R146 ;  /* 0x003e009216007988 */ /* 0x0001e80008000408 */
        /* <DEDUP_REMOVED lines=8> */
[----:B---3--:R-:W-:Y:S04]  /*3a00*/  STS.U16 [R87+UR8+0x2300], R148 ;  /* 0x0023009457007988 */ /* 0x008fe80008000408 */
[----:B------:R-:W-:Y:S04]  /*3a10*/  STS.U16 [R87+UR8+0x2700], R149 ;  /* 0x0027009557007988 */ /* 0x000fe80008000408 */
[----:B------:R-:W-:Y:S04]  /*3a20*/  STS.U16 [R87+UR8+0x2b00], R150 ;  /* 0x002b009657007988 */ /* 0x000fe80008000408 */
[----:B------:R-:W-:Y:S04]  /*3a30*/  STS.U16 [R87+UR8+0x2f00], R126 ;  /* 0x002f007e57007988 */ /* 0x000fe80008000408 */
[----:B------:R-:W-:Y:S04]  /*3a40*/  STS.U16 [R87+UR8+0x3300], R118 ;  /* 0x0033007657007988 */ /* 0x000fe80008000408 */
[----:B----4-:R-:W-:Y:S04]  /*3a50*/  STS.U16 [R87+UR8+0x3700], R121 ;  /* 0x0037007957007988 */ /* 0x010fe80008000408 */
[----:B------:R-:W-:Y:S04]  /*3a60*/  STS.U16 [R87+UR8+0x3b00], R122 ;  /* 0x003b007a57007988 */ /* 0x000fe80008000408 */
[----:B------:R-:W-:Y:S01]  /*3a70*/  STS.U16 [R87+UR8+0x3f00], R124 ;  /* 0x003f007c57007988 */ /* 0x000fe20008000408 */
[C---:B------:R-:W-:Y:S01]  /*3a80*/  IMAD R123, R120.reuse, 0x40, R123 ;  /* 0x00000040787b7824 */ /* 0x040fe200078e027b */
[C---:B------:R-:W-:Y:S01]  /*3a90*/  SHF.L.U32 R252, R120.reuse, 0x4, RZ ;  /* 0x0000000478fc7819 */ /* 0x040fe200000006ff */
[----:B------:R-:W-:Y:S01]  /*3aa0*/  IMAD R120, R120, 0x4, R152 ;  /* 0x0000000478787824 */ /* 0x000fe200078e0298 */
[----:B------:R-:W-:-:S02]  /*3ab0*/  LOP3.LUT R152, R189, 0x10, RZ, 0xc0, !PT ;  /* 0x00000010bd987812 */ /* 0x000fc400078ec0ff */
[--C-:B------:R-:W-:Y:S02]  /*3ac0*/  LOP3.LUT R123, R123, 0x10, R127.reuse, 0x78, !PT ;  /* 0x000000107b7b7812 */ /* 0x100fe400078e787f */
[----:B------:R-:W-:-:S03]  /*3ad0*/  LOP3.LUT R125, R252, 0x30, R127, 0x78, !PT ;  /* 0x00000030fc7d7812 */ /* 0x000fc600078e787f */
[----:B0-----:R-:W-:Y:S01]  /*3ae0*/  IMAD R22, R152, 0x20, R123 ;  /* 0x0000002098167824 */ /* 0x001fe200078e027b */
[----:B------:R-:W-:Y:S01]  /*3af0*/  BAR.SYNC.DEFER_BLOCKING 0x0 ;  /* 0x0000000000007b1d */ /* 0x000fe20000010000 */
[----:B------:R-:W-:-:S03]  /*3b00*/  LEA R120, R120, R125, 0x5 ;  /* 0x0000007d78787211 */ /* 0x000fc600078e28ff */
[----:B------:R-:W-:Y:S02]  /*3b10*/  LOP3.LUT R20, R22, 0x20, RZ, 0x3c, !PT ;  /* 0x0000002016147812 */ /* 0x000fe400078e3cff */
[----:B------:R-:W-:Y:S04]  /*3b20*/  LDSM.16.MT88.4 R112, [R22+UR8+0x6000] ;  /* 0x006000081670783b */ /* 0x000fe80008004200 */
[----:B------:R-:W0:Y:S04]  /*3b30*/  LDSM.16.M88.4 R76, [R120+UR8+0x1000] ;  /* 0x00100008784c783b */ /* 0x000e280008000200 */
[----:B------:R-:W1:Y:S04]  /*3b40*/  LDSM.16.MT88.4 R116, [R20+UR8+0x6000] ;  /* 0x006000081474783b */ /* 0x000e680008004200 */
[----:B------:R-:W2:Y:S04]  /*3b50*/  LDSM.16.M88.4 R68, [R120+UR8+0x2000] ;  /* 0x002000087844783b */ /* 0x000ea80008000200 */
[----:B------:R-:W3:Y:S04]  /*3b60*/  LDSM.16.M88.4 R80, [R120+UR8] ;  /* 0x000000087850783b */ /* 0x000ee80008000200 */
[----:B------:R-:W4:Y:S04]  /*3b70*/  LDSM.16.MT88.4 R152, [R22+UR8+0x6400] ;  /* 0x006400081698783b */ /* 0x000f280008004200 */
[----:B------:R-:W5:Y:S04]  /*3b80*/  LDSM.16.MT88.4 R148, [R20+UR8+0x6400] ;  /* 0x006400081494783b */ /* 0x000f680008004200 */
[----:B------:R0:W3:Y:S01]  /*3b90*/  LDSM.16.M88.4 R72, [R120+UR8+0x3000] ;  /* 0x003000087848783b */ /* 0x0000e20008000200 */
[----:B------:R-:W-:-:S03]  /*3ba0*/  LOP3.LUT R128, R120, 0x40, RZ, 0x3c, !PT ;  /* 0x0000004078807812 */ /* 0x000fc600078e3cff */
[----:B------:R-:W-:Y:S04]  /*3bb0*/  LDSM.16.MT88.4 R144, [R22+UR8+0x6800] ;  /* 0x006800081690783b */ /* 0x000fe80008004200 */
[----:B------:R-:W3:Y:S04]  /*3bc0*/  LDSM.16.M88.4 R136, [R128+UR8+0x1000] ;  /* 0x001000088088783b */ /* 0x000ee80008000200 */
[----:B------:R-:W4:Y:S01]  /*3bd0*/  LDSM.16.M88.4 R132, [R128+UR8+0x2000] ;  /* 0x002000088084783b */ /* 0x000f220008000200 */
[-C--:B0-----:R-:W-:Y:S03]  /*3be0*/  HMMA.16816.F32 R160, R112, R76.reuse, RZ ;  /* 0x0000004c70a0723c */ /* 0x081fe600000018ff */
[----:B------:R-:W0:Y:S04]  /*3bf0*/  LDSM.16.MT88.4 R124, [R20+UR8+0x6800] ;  /* 0x00680008147c783b */ /* 0x000e280008004200 */
[----:B------:R-:W-:Y:S01]  /*3c00*/  LDSM.16.M88.4 R140, [R128+UR8] ;  /* 0x00000008808c783b */ /* 0x000fe20008000200 */
[----:B-1----:R-:W-:Y:S03]  /*3c10*/  HMMA.16816.F32 R84, R116, R76, RZ ;  /* 0x0000004c7454723c */ /* 0x002fe600000018ff */
[----:B------:R-:W1:Y:S05]  /*3c20*/  LDSM.16.M88.4 R128, [R128+UR8+0x3000] ;  /* 0x003000088080783b */ /* 0x000e6a0008000200 */
[-C--:B--2---:R-:W-:Y:S08]  /*3c30*/  HMMA.16816.F32 R156, R112, R68.reuse, RZ ;  /* 0x00000044709c723c */ /* 0x084ff000000018ff */
[----:B------:R-:W-:Y:S08]  /*3c40*/  HMMA.16816.F32 R120, R116, R68, RZ ;  /* 0x000000447478723c */ /* 0x000ff000000018ff */
[----:B---3--:R-:W-:Y:S08]  /*3c50*/  HMMA.16816.F32 R108, R112, R80, RZ ;  /* 0x00000050706c723c */ /* 0x008ff000000018ff */
[-C--:B----4-:R-:W-:Y:S08]  /*3c60*/  HMMA.16816.F32 R160, R152, R78.reuse, R160 ;  /* 0x0000004e98a0723c */ /* 0x090ff000000018a0 */
[----:B-----5:R-:W-:Y:S01]  /*3c70*/  HMMA.16816.F32 R84, R148, R78, R84 ;  /* 0x0000004e9454723c */ /* 0x020fe20000001854 */
[----:B------:R-:W2:Y:S07]  /*3c80*/  LDSM.16.MT88.4 R76, [R22+UR8+0x6c00] ;  /* 0x006c0008164c783b */ /* 0x000eae0008004200 */
[----:B------:R-:W-:Y:S08]  /*3c90*/  HMMA.16816.F32 R112, R112, R72, RZ ;  /* 0x000000487070723c */ /* 0x000ff000000018ff */
[C---:B------:R-:W-:Y:S08]  /*3ca0*/  HMMA.16816.F32 R104, R116.reuse, R80, RZ ;  /* 0x000000507468723c */ /* 0x040ff000000018ff */
[----:B------:R-:W-:Y:S08]  /*3cb0*/  HMMA.16816.F32 R116, R116, R72, RZ ;  /* 0x000000487474723c */ /* 0x000ff000000018ff */
[-C--:B------:R-:W-:Y:S08]  /*3cc0*/  HMMA.16816.F32 R156, R152, R70.reuse, R156 ;  /* 0x00000046989c723c */ /* 0x080ff0000000189c */
[----:B------:R-:W-:Y:S01]  /*3cd0*/  HMMA.16816.F32 R120, R148, R70, R120 ;  /* 0x000000469478723c */ /* 0x000fe20000001878 */
[----:B------:R3:W4:Y:S07]  /*3ce0*/  LDSM.16.MT88.4 R68, [R20+UR8+0x6c00] ;  /* 0x006c00081444783b */ /* 0x00072e0008004200 */
[----:B------:R-:W-:Y:S08]  /*3cf0*/  HMMA.16816.F32 R112, R152, R74, R112 ;  /* 0x0000004a9870723c */ /* 0x000ff00000001870 */
[----:B------:R-:W-:Y:S08]  /*3d00*/  HMMA.16816.F32 R160, R144, R136, R160 ;  /* 0x0000008890a0723c */ /* 0x000ff000000018a0 */
[----:B------:R-:W-:Y:S08]  /*3d10*/  HMMA.16816.F32 R116, R148, R74, R116 ;  /* 0x0000004a9474723c */ /* 0x000ff00000001874 */
[----:B------:R-:W-:Y:S08]  /*3d20*/  HMMA.16816.F32 R156, R144, R132, R156 ;  /* 0x00000084909c723c */ /* 0x000ff0000000189c */
[----:B0-----:R-:W-:Y:S08]  /*3d30*/  HMMA.16816.F32 R84, R124, R136, R84 ;  /* 0x000000887c54723c */ /* 0x001ff00000001854 */
[----:B------:R-:W-:Y:S01]  /*3d40*/  HMMA.16816.F32 R108, R152, R82, R108 ;  /* 0x00000052986c723c */ /* 0x000fe2000000186c */
[----:B------:R-:W-:-:S07]  /*3d50*/  IMAD.SHL.U32 R74, R188, 0x2, RZ ;  /* 0x00000002bc4a7824 */ /* 0x000fce00078e00ff */
[----:B------:R-:W-:Y:S01]  /*3d60*/  HMMA.16816.F32 R104, R148, R82, R104 ;  /* 0x000000529468723c */ /* 0x000fe20000001868 */
[----:B---3--:R-:W-:Y:S01]  /*3d70*/  LOP3.LUT R20, R188, 0x60, RZ, 0xc0, !PT ;  /* 0x00000060bc147812 */ /* 0x008fe200078ec0ff */
[----:B------:R-:W3:Y:S06]  /*3d80*/  LDL.64 R136, [R1+0x8] ;  /* 0x0000080001887983 */ /* 0x000eec0000100a00 */
[----:B------:R-:W-:Y:S01]  /*3d90*/  HMMA.16816.F32 R120, R124, R132, R120 ;  /* 0x000000847c78723c */ /* 0x000fe20000001878 */
[----:B------:R-:W-:Y:S01]  /*3da0*/  LOP3.LUT R74, R74, 0x6, RZ, 0xc0, !PT ;  /* 0x000000064a4a7812 */ /* 0x000fe200078ec0ff */
[----:B------:R-:W5:Y:S06]  /*3db0*/  LDL.64 R132, [R1+0x38] ;  /* 0x0000380001847983 */ /* 0x000f6c0000100a00 */
[----:B-1----:R-:W-:Y:S01]  /*3dc0*/  HMMA.16816.F32 R112, R144, R128, R112 ;  /* 0x000000809070723c */ /* 0x002fe20000001870 */
[----:B------:R-:W-:-:S07]  /*3dd0*/  LEA.HI R74, R20, R74, RZ, 0x1e ;  /* 0x0000004a144a7211 */ /* 0x000fce00078ff0ff */
[----:B--2---:R-:W-:Y:S01]  /*3de0*/  HMMA.16816.F32 R160, R76, R138, R160 ;  /* 0x0000008a4ca0723c */ /* 0x004fe200000018a0 */
[----:B------:R-:W-:-:S07]  /*3df0*/  VIADD R74, R74, UR4 ;  /* 0x000000044a4a7c36 */ /* 0x000fce0008000000 */
[----:B------:R-:W-:Y:S08]  /*3e00*/  HMMA.16816.F32 R116, R124, R128, R116 ;  /* 0x000000807c74723c */ /* 0x000ff00000001874 */
[----:B----4-:R-:W-:Y:S08]  /*3e10*/  HMMA.16816.F32 R84, R68, R138, R84 ;  /* 0x0000008a4454723c */ /* 0x010ff00000001854 */
[----:B------:R-:W-:Y:S01]  /*3e20*/  HMMA.16816.F32 R156, R76, R134, R156 ;  /* 0x000000864c9c723c */ /* 0x000fe2000000189c */
[----:B------:R-:W-:-:S07]  /*3e30*/  IADD3 R20, PT, PT, R74, 0x21, RZ ;  /* 0x000000214a147810 */ /* 0x000fce0007ffe0ff */
[----:B------:R-:W-:Y:S01]  /*3e40*/  HMMA.16816.F32 R108, R144, R140, R108 ;  /* 0x0000008c906c723c */ /* 0x000fe2000000186c */
[----:B------:R-:W-:-:S07]  /*3e50*/  ISETP.GE.AND P6, PT, R3, R20, PT ;  /* 0x000000140300720c */ /* 0x000fce0003fc6270 */
[----:B------:R-:W-:Y:S01]  /*3e60*/  HMMA.16816.F32 R104, R124, R140, R104 ;  /* 0x0000008c7c68723c */ /* 0x000fe20000001868 */
[-C--:B------:R-:W-:Y:S01]  /*3e70*/  ISETP.GE.AND P1, PT, R4, R20.reuse, PT ;  /* 0x000000140400720c */ /* 0x080fe20003f26270 */
[----:B------:R-:W-:Y:S01]  /*3e80*/  FMUL R80, R161, UR7 ;  /* 0x00000007a1507c20 */ /* 0x000fe20008400000 */
[----:B------:R-:W-:-:S05]  /*3e90*/  ISETP.GE.AND P2, PT, R5, R20, PT ;  /* 0x000000140500720c */ /* 0x000fca0003f46270 */
[----:B------:R-:W-:Y:S01]  /*3ea0*/  HMMA.16816.F32 R120, R68, R134, R120 ;  /* 0x000000864478723c */ /* 0x000fe20000001878 */
[----:B------:R-:W-:Y:S01]  /*3eb0*/  ISETP.GE.AND P3, PT, R6, R20, PT ;  /* 0x000000140600720c */ /* 0x000fe20003f66270 */
[----:B------:R-:W-:Y:S01]  /*3ec0*/  FMUL R73, R163, UR7 ;  /* 0x00000007a3497c20 */ /* 0x000fe20008400000 */
[----:B------:R-:W-:Y:S01]  /*3ed0*/  VIADD R20, R74, 0x40 ;  /* 0x000000404a147836 */ /* 0x000fe20000000000 */
[----:B------:R-:W-:-:S04]  /*3ee0*/  FSEL R80, R80, -INF , P6 ;  /* 0xff80000050507808 */ /* 0x000fc80003000000 */
[----:B------:R-:W-:Y:S01]  /*3ef0*/  HMMA.16816.F32 R112, R76, R130, R112 ;  /* 0x000000824c70723c */ /* 0x000fe20000001870 */
[----:B------:R-:W-:Y:S01]  /*3f00*/  FSEL R73, R73, -INF , P1 ;  /* 0xff80000049497808 */ /* 0x000fe20000800000 */
[----:B------:R-:W-:Y:S01]  /*3f10*/  FMUL R22, R85, UR7 ;  /* 0x0000000755167c20 */ /* 0x000fe20008400000 */
[-C--:B------:R-:W-:Y:S01]  /*3f20*/  ISETP.GE.AND P4, PT, R3, R20.reuse, PT ;  /* 0x000000140300720c */ /* 0x080fe20003f86270 */
[----:B------:R-:W-:Y:S01]  /*3f30*/  FMUL R81, R156, UR7 ;  /* 0x000000079c517c20 */ /* 0x000fe20008400000 */
[----:B------:R-:W-:-:S03]  /*3f40*/  ISETP.GE.AND P5, PT, R4, R20, PT ;  /* 0x000000140400720c */ /* 0x000fc60003fa6270 */
[----:B------:R-:W-:Y:S01]  /*3f50*/  HMMA.16816.F32 R116, R68, R130, R116 ;  /* 0x000000824474723c */ /* 0x000fe20000001874 */
[-C--:B------:R-:W-:Y:S01]  /*3f60*/  ISETP.GE.AND P6, PT, R5, R20.reuse, PT ;  /* 0x000000140500720c */ /* 0x080fe20003fc6270 */
[----:B------:R-:W-:Y:S01]  /*3f70*/  FMUL R75, R158, UR7 ;  /* 0x000000079e4b7c20 */ /* 0x000fe20008400000 */
[----:B------:R-:W-:Y:S01]  /*3f80*/  ISETP.GE.AND P1, PT, R6, R20, PT ;  /* 0x000000140600720c */ /* 0x000fe20003f26270 */
[----:B------:R-:W-:Y:S01]  /*3f90*/  FMUL R20, R87, UR7 ;  /* 0x0000000757147c20 */ /* 0x000fe20008400000 */
[----:B------:R-:W-:Y:S02]  /*3fa0*/  VIADD R72, R74, 0x41 ;  /* 0x000000414a487836 */ /* 0x000fe40000000000 */
[----:B------:R-:W-:Y:S01]  /*3fb0*/  FMUL R82, R157, UR7 ;  /* 0x000000079d527c20 */ /* 0x000fe20008400000 */
[----:B------:R-:W-:Y:S01]  /*3fc0*/  FMUL R83, R159, UR7 ;  /* 0x000000079f537c20 */ /* 0x000fe20008400000 */
[-C--:B------:R-:W-:Y:S01]  /*3fd0*/  HMMA.16816.F32 R108, R76, R142.reuse, R108 ;  /* 0x0000008e4c6c723c */ /* 0x080fe2000000186c */
[----:B------:R-:W-:Y:S01]  /*3fe0*/  FSEL R22, R22, -INF , P2 ;  /* 0xff80000016167808 */ /* 0x000fe20001000000 */
[----:B------:R-:W-:Y:S01]  /*3ff0*/  FMUL R86, R86, UR7 ;  /* 0x0000000756567c20 */ /* 0x000fe20008400000 */
[----:B------:R-:W-:Y:S01]  /*4000*/  FSEL R20, R20, -INF , P3 ;  /* 0xff80000014147808 */ /* 0x000fe20001800000 */
[----:B------:R-:W-:Y:S01]  /*4010*/  FMUL R84, R84, UR7 ;  /* 0x0000000754547c20 */ /* 0x000fe20008400000 */
[----:B------:R-:W-:Y:S01]  /*4020*/  FSEL R81, R81, -INF , P4 ;  /* 0xff80000051517808 */ /* 0x000fe20002000000 */
[----:B------:R-:W2:Y:S01]  /*4030*/  LDL.64 R144, [R1+0x28] ;  /* 0x0000280001907983 */ /* 0x000ea20000100a00 */
[----:B------:R-:W-:Y:S01]  /*4040*/  FSEL R75, R75, -INF , P5 ;  /* 0xff8000004b4b7808 */ /* 0x000fe20002800000 */
[----:B------:R-:W-:Y:S01]  /*4050*/  HMMA.16816.F32 R104, R68, R142, R104 ;  /* 0x0000008e4468723c */ /* 0x000fe20000001868 */
[-C--:B------:R-:W-:Y:S01]  /*4060*/  ISETP.GE.AND P2, PT, R3, R72.reuse, PT ;  /* 0x000000480300720c */ /* 0x080fe20003f46270 */
[----:B------:R-:W-:Y:S01]  /*4070*/  FMUL R85, R120, UR7 ;  /* 0x0000000778557c20 */ /* 0x000fe20008400000 */
[-C--:B------:R-:W-:Y:S01]  /*4080*/  ISETP.GE.AND P3, PT, R4, R72.reuse, PT ;  /* 0x000000480400720c */ /* 0x080fe20003f66270 */
[----:B------:R-:W4:Y:S01]  /*4090*/  LDL.64 R134, [R1+0x18] ;  /* 0x0000180001867983 */ /* 0x000f220000100a00 */
[----:B------:R-:W-:-:S02]  /*40a0*/  ISETP.GE.AND P4, PT, R5, R72, PT ;  /* 0x000000480500720c */ /* 0x000fc40003f86270 */
[----:B------:R-:W-:Y:S01]  /*40b0*/  ISETP.GE.AND P5, PT, R6, R72, PT ;  /* 0x000000480600720c */ /* 0x000fe20003fa6270 */
[----:B------:R-:W-:Y:S01]  /*40c0*/  FMUL R72, R122, UR7 ;  /* 0x000000077a487c20 */ /* 0x000fe20008400000 */
[----:B------:R-:W-:Y:S01]  /*40d0*/  VIADD R87, R74, 0x60 ;  /* 0x000000604a577836 */ /* 0x000fe20000000000 */
[----:B------:R-:W-:Y:S01]  /*40e0*/  FSEL R85, R85, -INF , P6 ;  /* 0xff80000055557808 */ /* 0x000fe20003000000 */
[----:B------:R-:W-:Y:S01]  /*40f0*/  FMUL R77, R112, UR7 ;  /* 0x00000007704d7c20 */ /* 0x000fe20008400000 */
[----:B------:R-:W-:Y:S01]  /*4100*/  FSEL R82, R82, -INF , P2 ;  /* 0xff80000052527808 */ /* 0x000fe20001000000 */
[----:B------:R-:W-:Y:S01]  /*4110*/  FMUL R76, R123, UR7 ;  /* 0x000000077b4c7c20 */ /* 0x000fe20008400000 */
[----:B------:R-:W-:Y:S01]  /*4120*/  FSEL R72, R72, -INF , P1 ;  /* 0xff80000048487808 */ /* 0x000fe20000800000 */
[----:B------:R-:W-:Y:S01]  /*4130*/  FMUL R71, R116, UR7 ;  /* 0x0000000774477c20 */ /* 0x000fe20008400000 */
[----:B------:R-:W-:Y:S01]  /*4140*/  FSEL R83, R83, -INF , P3 ;  /* 0xff80000053537808 */ /* 0x000fe20001800000 */
[----:B------:R-:W-:Y:S01]  /*4150*/  FMUL R112, R114, UR7 ;  /* 0x0000000772707c20 */ /* 0x000fe20008400000 */
[-C--:B------:R-:W-:Y:S01]  /*4160*/  ISETP.GE.AND P6, PT, R3, R87.reuse, PT ;  /* 0x000000570300720c */ /* 0x080fe20003fc6270 */
[----:B------:R-:W-:Y:S01]  /*4170*/  FMUL R118, R118, UR7 ;  /* 0x0000000776767c20 */ /* 0x000fe20008400000 */
[-C--:B------:R-:W-:Y:S01]  /*4180*/  ISETP.GE.AND P1, PT, R4, R87.reuse, PT ;  /* 0x000000570400720c */ /* 0x080fe20003f26270 */
[----:B------:R-:W2:Y:S01]  /*4190*/  LDL.64 R146, [R1+0x30] ;  /* 0x0000300001927983 */ /* 0x000ea20000100a00 */
[----:B------:R-:W-:-:S02]  /*41a0*/  ISETP.GE.AND P2, PT, R5, R87, PT ;  /* 0x000000570500720c */ /* 0x000fc40003f46270 */
[----:B------:R-:W-:Y:S01]  /*41b0*/  ISETP.GE.AND P3, PT, R6, R87, PT ;  /* 0x000000570600720c */ /* 0x000fe20003f66270 */
[----:B------:R-:W-:Y:S01]  /*41c0*/  FMUL R87, R121, UR7 ;  /* 0x0000000779577c20 */ /* 0x000fe20008400000 */
[----:B------:R-:W-:Y:S01]  /*41d0*/  IADD3 R78, PT, PT, R74, 0x20, RZ ;  /* 0x000000204a4e7810 */ /* 0x000fe20007ffe0ff */
[----:B------:R-:W-:Y:S01]  /*41e0*/  FMUL R109, R109, UR7 ;  /* 0x000000076d6d7c20 */ /* 0x000fe20008400000 */
        /* <DEDUP_REMOVED lines=9> */
[----:B------:R-:W2:Y:S01]  /*4280*/  LDL.64 R140, [R1+0x20] ;  /* 0x00002000018c7983 */ /* 0x000ea20000100a00 */
[----:B------:R-:W-:-:S02]  /*4290*/  ISETP.GE.AND P5, PT, R4, R78, PT ;  /* 0x0000004e0400720c */ /* 0x000fc40003fa6270 */
[-C--:B------:R-:W-:Y:S01]  /*42a0*/  ISETP.GE.AND P6, PT, R5, R78.reuse, PT ;  /* 0x0000004e0500720c */ /* 0x080fe20003fc6270 */
[----:B------:R-:W2:Y:S01]  /*42b0*/  LDL.64 R138, [R1+0x10] ;  /* 0x00001000018a7983 */ /* 0x000ea20000100a00 */
[----:B------:R-:W-:Y:S01]  /*42c0*/  ISETP.GE.AND P1, PT, R6, R78, PT ;  /* 0x0000004e0600720c */ /* 0x000fe20003f26270 */
[----:B------:R-:W-:Y:S01]  /*42d0*/  FMUL R78, R108, UR7 ;  /* 0x000000076c4e7c20 */ /* 0x000fe20008400000 */
[----:B------:R-:W-:Y:S01]  /*42e0*/  FSEL R71, R71, -INF , P2 ;  /* 0xff80000047477808 */ /* 0x000fe20001000000 */
[----:B------:R-:W2:Y:S01]  /*42f0*/  LDL.64 R142, [R1] ;  /* 0x00000000018e7983 */ /* 0x000ea20000100a00 */
[----:B------:R-:W-:Y:S02]  /*4300*/  FSEL R123, R118, -INF , P3 ;  /* 0xff800000767b7808 */ /* 0x000fe40001800000 */
[CC--:B------:R-:W-:Y:S02]  /*4310*/  ISETP.GE.AND P2, PT, R3.reuse, R74.reuse, PT ;  /* 0x0000004a0300720c */ /* 0x0c0fe40003f46270 */
[----:B------:R-:W-:-:S02]  /*4320*/  ISETP.GT.AND P3, PT, R3, R74, PT ;  /* 0x0000004a0300720c */ /* 0x000fc40003f64270 */
[----:B------:R-:W-:Y:S01]  /*4330*/  FSEL R108, R86, -INF , P1 ;  /* 0xff800000566c7808 */ /* 0x000fe20000800000 */
[----:B------:R-:W-:Y:S01]  /*4340*/  FMUL R86, R105, UR7 ;  /* 0x0000000769567c20 */ /* 0x000fe20008400000 */
[----:B------:R-:W-:Y:S01]  /*4350*/  FSEL R78, R78, -INF , P2 ;  /* 0xff8000004e4e7808 */ /* 0x000fe20001000000 */
[----:B------:R-:W-:Y:S01]  /*4360*/  FMUL R106, R106, UR7 ;  /* 0x000000076a6a7c20 */ /* 0x000fe20008400000 */
[----:B------:R-:W-:Y:S01]  /*4370*/  FSEL R114, R109, -INF , P3 ;  /* 0xff8000006d727808 */ /* 0x000fe20001800000 */
[----:B------:R-:W-:Y:S01]  /*4380*/  FMUL R105, R107, UR7 ;  /* 0x000000076b697c20 */ /* 0x000fe20008400000 */
[CC--:B------:R-:W-:Y:S02]  /*4390*/  ISETP.GE.AND P2, PT, R6.reuse, R74.reuse, PT ;  /* 0x0000004a0600720c */ /* 0x0c0fe40003f46270 */
[----:B------:R-:W-:Y:S01]  /*43a0*/  ISETP.GT.AND P3, PT, R6, R74, PT ;  /* 0x0000004a0600720c */ /* 0x000fe20003f64270 */
[----:B------:R-:W-:Y:S01]  /*43b0*/  FMUL R110, R111, UR7 ;  /* 0x000000076f6e7c20 */ /* 0x000fe20008400000 */
[----:B------:R-:W-:Y:S01]  /*43c0*/  FSEL R69, R69, -INF , P4 ;  /* 0xff80000045457808 */ /* 0x000fe20002000000 */
[----:B------:R-:W-:Y:S01]  /*43d0*/  FMUL R104, R104, UR7 ;  /* 0x0000000768687c20 */ /* 0x000fe20008400000 */
[----:B------:R-:W-:-:S02]  /*43e0*/  FSEL R70, R70, -INF , P5 ;  /* 0xff80000046467808 */ /* 0x000fc40002800000 */
[----:B------:R-:W-:Y:S02]  /*43f0*/  FSEL R84, R84, -INF , P6 ;  /* 0xff80000054547808 */ /* 0x000fe40003000000 */
[CC--:B------:R-:W-:Y:S02]  /*4400*/  ISETP.GE.AND P4, PT, R4.reuse, R74.reuse, PT ;  /* 0x0000004a0400720c */ /* 0x0c0fe40003f86270 */
[-C--:B------:R-:W-:Y:S02]  /*4410*/  ISETP.GT.AND P5, PT, R4, R74.reuse, PT ;  /* 0x0000004a0400720c */ /* 0x080fe40003fa4270 */
[CC--:B------:R-:W-:Y:S02]  /*4420*/  ISETP.GE.AND P6, PT, R5.reuse, R74.reuse, PT ;  /* 0x0000004a0500720c */ /* 0x0c0fe40003fc6270 */
[----:B------:R-:W-:Y:S01]  /*4430*/  ISETP.GT.AND P1, PT, R5, R74, PT ;  /* 0x0000004a0500720c */ /* 0x000fe20003f24270 */
[----:B------:R-:W-:Y:S01]  /*4440*/  VIADD R74, R74, 0x61 ;  /* 0x000000614a4a7836 */ /* 0x000fe20000000000 */
[----:B------:R-:W-:-:S02]  /*4450*/  FSEL R106, R106, -INF , P2 ;  /* 0xff8000006a6a7808 */ /* 0x000fc40001000000 */
[----:B------:R-:W-:Y:S01]  /*4460*/  FSEL R105, R105, -INF , P3 ;  /* 0xff80000069697808 */ /* 0x000fe20001800000 */
[----:B------:R-:W-:Y:S01]  /*4470*/  FMUL R109, R115, UR7 ;  /* 0x00000007736d7c20 */ /* 0x000fe20008400000 */
[----:B------:R-:W-:Y:S02]  /*4480*/  FSEL R79, R79, -INF , P4 ;  /* 0xff8000004f4f7808 */ /* 0x000fe40002000000 */
[----:B------:R-:W-:Y:S02]  /*4490*/  FMNMX3 R115, R106, R105, R108, !PT ;  /* 0x000000696a737276 */ /* 0x000fe4000780006c */
[----:B------:R-:W-:Y:S02]  /*44a0*/  FSEL R110, R110, -INF , P5 ;  /* 0xff8000006e6e7808 */ /* 0x000fe40002800000 */
[----:B------:R-:W-:Y:S02]  /*44b0*/  FSEL R104, R104, -INF , P6 ;  /* 0xff80000068687808 */ /* 0x000fe40003000000 */
[----:B------:R-:W-:-:S02]  /*44c0*/  FSEL R86, R86, -INF , P1 ;  /* 0xff80000056567808 */ /* 0x000fc40000800000 */
[-C--:B------:R-:W-:Y:S02]  /*44d0*/  ISETP.GE.AND P4, PT, R3, R74.reuse, PT ;  /* 0x0000004a0300720c */ /* 0x080fe40003f86270 */
[-C--:B------:R-:W-:Y:S02]  /*44e0*/  ISETP.GE.AND P5, PT, R4, R74.reuse, PT ;  /* 0x0000004a0400720c */ /* 0x080fe40003fa6270 */
[-C--:B------:R-:W-:Y:S02]  /*44f0*/  ISETP.GE.AND P6, PT, R5, R74.reuse, PT ;  /* 0x0000004a0500720c */ /* 0x080fe40003fc6270 */
[----:B------:R-:W-:Y:S01]  /*4500*/  ISETP.GE.AND P1, PT, R6, R74, PT ;  /* 0x0000004a0600720c */ /* 0x000fe20003f26270 */
[----:B------:R-:W-:Y:S01]  /*4510*/  FMUL R74, R119, UR7 ;  /* 0x00000007774a7c20 */ /* 0x000fe20008400000 */
[----:B------:R-:W-:-:S04]  /*4520*/  FMNMX3 R115, R115, R20, R72, !PT ;  /* 0x0000001473737276 */ /* 0x000fc80007800048 */
[----:B------:R-:W-:Y:S02]  /*4530*/  FSEL R74, R74, -INF , P1 ;  /* 0xff8000004a4a7808 */ /* 0x000fe40000800000 */
[----:B------:R-:W-:Y:S02]  /*4540*/  FMNMX3 R115, R115, R76, R123, !PT ;  /* 0x0000004c73737276 */ /* 0x000fe4000780007b */
[----:B------:R-:W-:Y:S02]  /*4550*/  FMNMX3 R116, R78, R114, R69, !PT ;  /* 0x000000724e747276 */ /* 0x000fe40007800045 */
[----:B------:R-:W-:Y:S01]  /*4560*/  FMNMX R115, R74, R115, !PT ;  /* 0x000000734a737209 */ /* 0x000fe20007800000 */
[----:B------:R-:W-:Y:S01]  /*4570*/  FMUL R107, R117, UR7 ;  /* 0x00000007756b7c20 */ /* 0x000fe20008400000 */
[----:B------:R-:W-:Y:S02]  /*4580*/  FMNMX3 R68, R79, R110, R70, !PT ;  /* 0x0000006e4f447276 */ /* 0x000fe40007800046 */
[----:B------:R-:W-:Y:S01]  /*4590*/  FMNMX3 R111, R104, R86, R84, !PT ;  /* 0x00000056686f7276 */ /* 0x000fe20007800054 */
[----:B------:R-:W0:Y:S01]  /*45a0*/  SHFL.BFLY PT, R117, R115, 0x2, 0x1f ;  /* 0x0c401f0073757f89 */ /* 0x000e2200000e0000 */
[----:B------:R-:W-:-:S02]  /*45b0*/  FMNMX3 R116, R116, R80, R81, !PT ;  /* 0x0000005074747276 */ /* 0x000fc40007800051 */
[----:B------:R-:W-:Y:S02]  /*45c0*/  FMNMX3 R68, R68, R73, R75, !PT ;  /* 0x0000004944447276 */ /* 0x000fe4000780004b */
[----:B------:R-:W-:Y:S02]  /*45d0*/  FMNMX3 R111, R111, R22, R85, !PT ;  /* 0x000000166f6f7276 */ /* 0x000fe40007800055 */
[----:B------:R-:W-:Y:S02]  /*45e0*/  FSEL R113, R113, -INF , P4 ;  /* 0xff80000071717808 */ /* 0x000fe40002000000 */
[----:B------:R-:W-:Y:S02]  /*45f0*/  FMNMX3 R116, R116, R82, R77, !PT ;  /* 0x0000005274747276 */ /* 0x000fe4000780004d */
[----:B------:R-:W-:Y:S02]  /*4600*/  FSEL R109, R109, -INF , P5 ;  /* 0xff8000006d6d7808 */ /* 0x000fe40002800000 */
[----:B------:R-:W-:-:S02]  /*4610*/  FMNMX3 R68, R68, R83, R112, !PT ;  /* 0x0000005344447276 */ /* 0x000fc40007800070 */
[----:B------:R-:W-:Y:S02]  /*4620*/  FSEL R107, R107, -INF , P6 ;  /* 0xff8000006b6b7808 */ /* 0x000fe40003000000 */
[----:B------:R-:W-:Y:S02]  /*4630*/  FMNMX3 R111, R111, R87, R71, !PT ;  /* 0x000000576f6f7276 */ /* 0x000fe40007800047 */
[----:B------:R-:W-:Y:S02]  /*4640*/  FMNMX R116, R113, R116, !PT ;  /* 0x0000007471747209 */ /* 0x000fe40007800000 */
[----:B------:R-:W-:Y:S02]  /*4650*/  FMNMX R68, R109, R68, !PT ;  /* 0x000000446d447209 */ /* 0x000fe40007800000 */
[----:B------:R-:W-:Y:S01]  /*4660*/  FMNMX R111, R107, R111, !PT ;  /* 0x0000006f6b6f7209 */ /* 0x000fe20007800000 */
[----:B------:R-:W1:Y:S04]  /*4670*/  SHFL.BFLY PT, R120, R116, 0x2, 0x1f ;  /* 0x0c401f0074787f89 */ /* 0x000e6800000e0000 */
[----:B------:R-:W1:Y:S04]  /*4680*/  SHFL.BFLY PT, R119, R68, 0x2, 0x1f ;  /* 0x0c401f0044777f89 */ /* 0x000e6800000e0000 */
[----:B------:R-:W1:Y:S01]  /*4690*/  SHFL.BFLY PT, R118, R111, 0x2, 0x1f ;  /* 0x0c401f006f767f89 */ /* 0x000e6200000e0000 */
[----:B0-----:R-:W-:-:S05]  /*46a0*/  FMNMX R115, R115, R117, !PT ;  /* 0x0000007573737209 */ /* 0x001fca0007800000 */
[----:B------:R-:W0:Y:S01]  /*46b0*/  SHFL.BFLY PT, R117, R115, 0x1, 0x1f ;  /* 0x0c201f0073757f89 */ /* 0x000e2200000e0000 */
[----:B-1----:R-:W-:Y:S02]  /*46c0*/  FMNMX R116, R116, R120, !PT ;  /* 0x0000007874747209 */ /* 0x002fe40007800000 */
[----:B------:R-:W-:-:S03]  /*46d0*/  FMNMX R68, R68, R119, !PT ;  /* 0x0000007744447209 */ /* 0x000fc60007800000 */
[----:B------:R-:W1:Y:S01]  /*46e0*/  SHFL.BFLY PT, R120, R116, 0x1, 0x1f ;  /* 0x0c201f0074787f89 */ /* 0x000e6200000e0000 */
[----:B------:R-:W-:-:S03]  /*46f0*/  FMNMX R111, R111, R118, !PT ;  /* 0x000000766f6f7209 */ /* 0x000fc60007800000 */
[----:B------:R-:W1:Y:S04]  /*4700*/  SHFL.BFLY PT, R119, R68, 0x1, 0x1f ;  /* 0x0c201f0044777f89 */ /* 0x000e6800000e0000 */
[----:B------:R-:W1:Y:S01]  /*4710*/  SHFL.BFLY PT, R118, R111, 0x1, 0x1f ;  /* 0x0c201f006f767f89 */ /* 0x000e6200000e0000 */
[----:B------:R-:W-:Y:S02]  /*4720*/  SHF.R.U32.HI R175, RZ, 0x2, R189 ;  /* 0x00000002ffaf7819 */ /* 0x000fe400000116bd */
[----:B0-----:R-:W-:Y:S02]  /*4730*/  FMNMX R115, R115, R117, !PT ;  /* 0x0000007573737209 */ /* 0x001fe40007800000 */
[----:B------:R-:W-:Y:S02]  /*4740*/  LOP3.LUT R117, R189, 0x7f, RZ, 0xc0, !PT ;  /* 0x0000007fbd757812 */ /* 0x000fe400078ec0ff */
[----:B------:R-:W-:-:S02]  /*4750*/  SGXT.U32 R175, R175, 0x3 ;  /* 0x00000003afaf781a */ /* 0x000fc40000000000 */
[----:B------:R-:W-:Y:S02]  /*4760*/  LOP3.LUT R158, R189, 0x1c, RZ, 0xc0, !PT ;  /* 0x0000001cbd9e7812 */ /* 0x000fe400078ec0ff */
[----:B------:R-:W-:Y:S02]  /*4770*/  SHF.R.U32.HI R127, RZ, 0x3, R117 ;  /* 0x00000003ff7f7819 */ /* 0x000fe40000011675 */
[C---:B------:R-:W-:Y:S02]  /*4780*/  LOP3.LUT R151, R175.reuse, 0x8, RZ, 0xfc, !PT ;  /* 0x00000008af977812 */ /* 0x040fe400078efcff */
[C---:B------:R-:W-:Y:S02]  /*4790*/  LOP3.LUT R163, R175.reuse, 0x18, RZ, 0xfc, !PT ;  /* 0x00000018afa37812 */ /* 0x040fe400078efcff */
[----:B------:R-:W-:Y:S02]  /*47a0*/  LOP3.LUT R175, R175, 0x10, RZ, 0xfc, !PT ;  /* 0x00000010afaf7812 */ /* 0x000fe400078efcff */
[----:B------:R-:W-:-:S02]  /*47b0*/  LEA R158, R158, UR8, 0x2 ;  /* 0x000000089e9e7c11 */ /* 0x000fc4000f8e10ff */
[----:B------:R-:W-:Y:S02]  /*47c0*/  LOP3.LUT R127, R127, 0xc, RZ, 0xc0, !PT ;  /* 0x0000000c7f7f7812 */ /* 0x000fe400078ec0ff */
[----:B------:R-:W-:Y:S02]  /*47d0*/  LEA R151, R151, UR8, 0x4 ;  /* 0x0000000897977c11 */ /* 0x000fe4000f8e20ff */
[----:B------:R-:W-:Y:S02]  /*47e0*/  LEA R163, R163, UR8, 0x4 ;  /* 0x00000008a3a37c11 */ /* 0x000fe4000f8e20ff */
[----:B------:R-:W-:Y:S01]  /*47f0*/  LEA R175, R175, UR8, 0x4 ;  /* 0x00000008afaf7c11 */ /* 0x000fe2000f8e20ff */
[----:B------:R-:W-:Y:S01]  /*4800*/  IMAD.IADD R124, R158, 0x1, R127 ;  /* 0x000000019e7c7824 */ /* 0x000fe200078e027f */
[----:B-1----:R-:W-:Y:S01]  /*4810*/  FMNMX R116, R116, R120, !PT ;  /* 0x0000007874747209 */ /* 0x002fe20007800000 */
[----:B------:R-:W-:Y:S01]  /*4820*/  BAR.SYNC.DEFER_BLOCKING 0x0 ;  /* 0x0000000000007b1d */ /* 0x000fe20000010000 */
[----:B------:R-:W-:Y:S01]  /*4830*/  FMNMX R68, R68, R119, !PT ;  /* 0x0000007744447209 */ /* 0x000fe20007800000 */
[C---:B------:R-:W-:Y:S01]  /*4840*/  IMAD.IADD R125, R127.reuse, 0x1, R151 ;  /* 0x000000017f7d7824 */ /* 0x040fe200078e0297 */
[C---:B------:R-:W-:Y:S01]  /*4850*/  IADD3 R126, PT, PT, R127.reuse, R163, RZ ;  /* 0x000000a37f7e7210 */ /* 0x040fe20007ffe0ff */
[----:B------:R-:W-:Y:S01]  /*4860*/  IMAD.IADD R127, R127, 0x1, R175 ;  /* 0x000000017f7f7824 */ /* 0x000fe200078e02af */
[----:B------:R-:W-:Y:S01]  /*4870*/  FMNMX R111, R111, R118, !PT ;  /* 0x000000766f6f7209 */ /* 0x000fe20007800000 */
[----:B------:R-:W-:Y:S04]  /*4880*/  @!P0 STS [R124], R116 ;  /* 0x000000747c008388 */ /* 0x000fe80000000800 */
[----:B------:R-:W-:Y:S04]  /*4890*/  @!P0 STS [R125], R68 ;  /* 0x000000447d008388 */ /* 0x000fe80000000800 */
[----:B------:R-:W-:Y:S04]  /*48a0*/  @!P0 STS [R127], R111 ;  /* 0x0000006f7f008388 */ /* 0x000fe80000000800 */
[----:B------:R-:W-:Y:S01]  /*48b0*/  @!P0 STS [R126], R115 ;  /* 0x000000737e008388 */ /* 0x000fe20000000800 */
[----:B------:R-:W-:Y:S01]  /*48c0*/  BAR.SYNC.DEFER_BLOCKING 0x0 ;  /* 0x0000000000007b1d */ /* 0x000fe20000010000 */
[----:B------:R-:W-:-:S04]  /*48d0*/  LOP3.LUT R159, R188, 0x7f, RZ, 0xc0, !PT ;  /* 0x0000007fbc9f7812 */ /* 0x000fc800078ec0ff */
[----:B------:R-:W-:-:S05]  /*48e0*/  LEA R159, R159, UR8, 0x2 ;  /* 0x000000089f9f7c11 */ /* 0x000fca000f8e10ff */
[----:B------:R-:W0:Y:S04]  /*48f0*/  LDS R68, [R159] ;  /* 0x000000009f447984 */ /* 0x000e280000000800 */
[----:B0-----:R-:W0:Y:S02]  /*4900*/  SHFL.BFLY PT, R111, R68, 0x2, 0x1f ;  /* 0x0c401f00446f7f89 */ /* 0x001e2400000e0000 */
[----:B0-----:R-:W-:-:S05]  /*4910*/  FMNMX R111, R68, R111, !PT ;  /* 0x0000006f446f7209 */ /* 0x001fca0007800000 */
[----:B------:R-:W0:Y:S02]  /*4920*/  SHFL.BFLY PT, R68, R111, 0x1, 0x1f ;  /* 0x0c201f006f447f89 */ /* 0x000e2400000e0000 */
[----:B0-----:R-:W-:-:S05]  /*4930*/  FMNMX R68, R111, R68, !PT ;  /* 0x000000446f447209 */ /* 0x001fca0007800000 */
[----:B------:R-:W-:Y:S01]  /*4940*/  @!P0 STS [R159], R68 ;  /* 0x000000449f008388 */ /* 0x000fe20000000800 */
[----:B------:R-:W-:Y:S06]  /*4950*/  BAR.SYNC.DEFER_BLOCKING 0x0 ;  /* 0x0000000000007b1d */ /* 0x000fec0000010000 */
[----:B------:R-:W0:Y:S04]  /*4960*/  LDS R68, [R158] ;  /* 0x000000009e447984 */ /* 0x000e280000000800 */
[----:B------:R-:W1:Y:S04]  /*4970*/  LDS R115, [R151] ;  /* 0x0000000097737984 */ /* 0x000e680000000800 */
[----:B------:R-:W1:Y:S01]  /*4980*/  LDS R111, [R175] ;  /* 0x00000000af6f7984 */ /* 0x000e620000000800 */
[----:B0-----:R-:W-:-:S05]  /*4990*/  FMNMX R68, R68, R174, !PT ;  /* 0x000000ae44447209 */ /* 0x001fca0007800000 */
[--C-:B------:R-:W-:Y:S01]  /*49a0*/  FADD R69, R69, -R68.reuse ;  /* 0x8000004445457221 */ /* 0x100fe20000000000 */
[----:B------:R-:W-:-:S03]  /*49b0*/  FADD R121, R78, -R68 ;  /* 0x800000444e797221 */ /* 0x000fc60000000000 */
[----:B------:R-:W-:-:S04]  /*49c0*/  FMUL R69, R69, 1.4426950216293334961 ;  /* 0x3fb8aa3b45457820 */ /* 0x000fc80000400000 */
[----:B------:R1:W-:Y:S02]  /*49d0*/  MUFU.EX2 R78, R69 ;  /* 0x00000045004e7308 */ /* 0x0003e40000000800 */
[----:B-1----:R-:W-:-:S05]  /*49e0*/  FMNMX R69, R115, R9, !PT ;  /* 0x0000000973457209 */ /* 0x002fca0007800000 */
[--C-:B------:R-:W-:Y:S01]  /*49f0*/  FADD R79, R79, -R69.reuse ;  /* 0x800000454f4f7221 */ /* 0x100fe20000000000 */
[----:B------:R-:W-:-:S03]  /*4a00*/  FADD R73, R73, -R69 ;  /* 0x8000004549497221 */ /* 0x000fc60000000000 */
[----:B------:R-:W-:Y:S01]  /*4a10*/  FMUL R79, R79, 1.4426950216293334961 ;  /* 0x3fb8aa3b4f4f7820 */ /* 0x000fe20000400000 */
[----:B------:R-:W-:-:S03]  /*4a20*/  FMUL R73, R73, 1.4426950216293334961 ;  /* 0x3fb8aa3b49497820 */ /* 0x000fc60000400000 */
[----:B------:R-:W-:Y:S08]  /*4a30*/  MUFU.EX2 R117, R79 ;  /* 0x0000004f00757308 */ /* 0x000ff00000000800 */
[----:B------:R0:W-:Y:S02]  /*4a40*/  MUFU.EX2 R79, R73 ;  /* 0x00000049004f7308 */ /* 0x0001e40000000800 */
[----:B0-----:R-:W0:Y:S01]  /*4a50*/  LDS R73, [R163] ;  /* 0x00000000a3497984 */ /* 0x001e220000000800 */
[----:B------:R-:W-:-:S04]  /*4a60*/  FADD R70, R70, -R69 ;  /* 0x8000004546467221 */ /* 0x000fc80000000000 */
[----:B------:R-:W-:-:S04]  /*4a70*/  FMUL R70, R70, 1.4426950216293334961 ;  /* 0x3fb8aa3b46467820 */ /* 0x000fc80000400000 */
[----:B------:R1:W-:Y:S01]  /*4a80*/  MUFU.EX2 R116, R70 ;  /* 0x0000004600747308 */ /* 0x0003e20000000800 */
[----:B------:R-:W-:Y:S01]  /*4a90*/  FADD R75, R75, -R69 ;  /* 0x800000454b4b7221 */ /* 0x000fe20000000000 */
[----:B-1----:R-:W-:-:S03]  /*4aa0*/  FMNMX R70, R111, R2, !PT ;  /* 0x000000026f467209 */ /* 0x002fc60007800000 */
[----:B------:R-:W-:Y:S02]  /*4ab0*/  FMUL R75, R75, 1.4426950216293334961 ;  /* 0x3fb8aa3b4b4b7820 */ /* 0x000fe40000400000 */
[--C-:B------:R-:W-:Y:S01]  /*4ac0*/  FADD R86, R86, -R70.reuse ;  /* 0x8000004656567221 */ /* 0x100fe20000000000 */
[----:B------:R-:W-:-:S03]  /*4ad0*/  FADD R22, R22, -R70 ;  /* 0x8000004616167221 */ /* 0x000fc60000000000 */
[----:B------:R-:W-:Y:S01]  /*4ae0*/  FMUL R86, R86, 1.4426950216293334961 ;  /* 0x3fb8aa3b56567820 */ /* 0x000fe20000400000 */
[----:B------:R-:W-:Y:S01]  /*4af0*/  FMUL R22, R22, 1.4426950216293334961 ;  /* 0x3fb8aa3b16167820 */ /* 0x000fe20000400000 */
[----:B------:R1:W-:Y:S01]  /*4b00*/  MUFU.EX2 R115, R75 ;  /* 0x0000004b00737308 */ /* 0x0003e20000000800 */
[----:B------:R-:W-:Y:S01]  /*4b10*/  FADD R77, R77, -R68 ;  /* 0x800000444d4d7221 */ /* 0x000fe20000000000 */
[----:B------:R-:W-:Y:S01]  /*4b20*/  FADD R110, R110, -R69 ;  /* 0x800000456e6e7221 */ /* 0x000fe20000000000 */
[--C-:B------:R-:W-:Y:S01]  /*4b30*/  FADD R85, R85, -R70.reuse ;  /* 0x8000004655557221 */ /* 0x100fe20000000000 */
[----:B-1----:R-:W-:-:S04]  /*4b40*/  FADD R75, R84, -R70 ;  /* 0x80000046544b7221 */ /* 0x002fc80000000000 */
[----:B------:R-:W-:Y:S01]  /*4b50*/  MUFU.EX2 R84, R86 ;  /* 0x0000005600547308 */ /* 0x000fe20000000800 */
[----:B------:R-:W-:Y:S01]  /*4b60*/  FMUL R77, R77, 1.4426950216293334961 ;  /* 0x3fb8aa3b4d4d7820 */ /* 0x000fe20000400000 */
[----:B------:R-:W-:-:S06]  /*4b70*/  FADD R80, R80, -R68 ;  /* 0x8000004450507221 */ /* 0x000fcc0000000000 */
[----:B------:R1:W-:Y:S01]  /*4b80*/  MUFU.EX2 R86, R22 ;  /* 0x0000001600567308 */ /* 0x0003e20000000800 */
[--C-:B------:R-:W-:Y:S01]  /*4b90*/  FADD R114, R114, -R68.reuse ;  /* 0x8000004472727221 */ /* 0x100fe20000000000 */
[----:B------:R-:W-:Y:S01]  /*4ba0*/  FADD R81, R81, -R68 ;  /* 0x8000004451517221 */ /* 0x000fe20000000000 */
[----:B------:R-:W-:Y:S01]  /*4bb0*/  FMUL R85, R85, 1.4426950216293334961 ;  /* 0x3fb8aa3b55557820 */ /* 0x000fe20000400000 */
[----:B-1----:R-:W-:Y:S01]  /*4bc0*/  FADD R22, R71, -R70 ;  /* 0x8000004647167221 */ /* 0x002fe20000000000 */
[----:B0-----:R-:W-:-:S03]  /*4bd0*/  FMNMX R71, R73, R0, !PT ;  /* 0x0000000049477209 */ /* 0x001fc60007800000 */
[----:B------:R0:W-:Y:S01]  /*4be0*/  MUFU.EX2 R118, R77 ;  /* 0x0000004d00767308 */ /* 0x0001e20000000800 */
[----:B------:R-:W-:Y:S01]  /*4bf0*/  FMUL R22, R22, 1.4426950216293334961 ;  /* 0x3fb8aa3b16167820 */ /* 0x000fe20000400000 */
[----:B------:R-:W-:Y:S01]  /*4c00*/  FMUL R121, R121, 1.4426950216293334961 ;  /* 0x3fb8aa3b79797820 */ /* 0x000fe20000400000 */
[----:B------:R-:W-:Y:S01]  /*4c10*/  FADD R105, R105, -R71 ;  /* 0x8000004769697221 */ /* 0x000fe20000000000 */
[----:B------:R-:W-:Y:S01]  /*4c20*/  FADD R104, R104, -R70 ;  /* 0x8000004668687221 */ /* 0x000fe20000000000 */
[----:B------:R-:W-:Y:S01]  /*4c30*/  FMUL R80, R80, 1.4426950216293334961 ;  /* 0x3fb8aa3b50507820 */ /* 0x000fe20000400000 */
[----:B0-----:R-:W-:Y:S02]  /*4c40*/  FMUL R77, R110, 1.4426950216293334961 ;  /* 0x3fb8aa3b6e4d7820 */ /* 0x001fe40000400000 */
[----:B------:R0:W-:Y:S01]  /*4c50*/  MUFU.EX2 R110, R22 ;  /* 0x00000016006e7308 */ /* 0x0001e20000000800 */
[----:B------:R-:W-:Y:S01]  /*4c60*/  FMUL R114, R114, 1.4426950216293334961 ;  /* 0x3fb8aa3b72727820 */ /* 0x000fe20000400000 */
[----:B------:R-:W-:Y:S01]  /*4c70*/  FMUL R81, R81, 1.4426950216293334961 ;  /* 0x3fb8aa3b51517820 */ /* 0x000fe20000400000 */
[--C-:B------:R-:W-:Y:S01]  /*4c80*/  FADD R82, R82, -R68.reuse ;  /* 0x8000004452527221 */ /* 0x100fe20000000000 */
[----:B------:R-:W-:Y:S01]  /*4c90*/  FADD R113, R113, -R68 ;  /* 0x8000004471717221 */ /* 0x000fe20000000000 */
[--C-:B------:R-:W-:Y:S01]  /*4ca0*/  FADD R112, R112, -R69.reuse ;  /* 0x8000004570707221 */ /* 0x100fe20000000000 */
[--C-:B------:R-:W-:Y:S01]  /*4cb0*/  FADD R83, R83, -R69.reuse ;  /* 0x8000004553537221 */ /* 0x100fe20000000000 */
[----:B------:R-:W-:Y:S01]  /*4cc0*/  FADD R109, R109, -R69 ;  /* 0x800000456d6d7221 */ /* 0x000fe20000000000 */
[----:B------:R1:W-:Y:S01]  /*4cd0*/  MUFU.EX2 R111, R85 ;  /* 0x00000055006f7308 */ /* 0x0003e20000000800 */
[--C-:B0-----:R-:W-:Y:S01]  /*4ce0*/  FADD R22, R106, -R71.reuse ;  /* 0x800000476a167221 */ /* 0x101fe20000000000 */
[----:B------:R-:W-:Y:S01]  /*4cf0*/  FADD R108, R108, -R71 ;  /* 0x800000476c6c7221 */ /* 0x000fe20000000000 */
[----:B------:R-:W-:Y:S01]  /*4d00*/  FMUL R104, R104, 1.4426950216293334961 ;  /* 0x3fb8aa3b68687820 */ /* 0x000fe20000400000 */
[----:B------:R-:W-:Y:S01]  /*4d10*/  FMUL R112, R112, 1.4426950216293334961 ;  /* 0x3fb8aa3b70707820 */ /* 0x000fe20000400000 */
[----:B------:R-:W-:Y:S01]  /*4d20*/  FMUL R22, R22, 1.4426950216293334961 ;  /* 0x3fb8aa3b16167820 */ /* 0x000fe20000400000 */
[----:B-1----:R-:W-:-:S02]  /*4d30*/  FMUL R85, R105, 1.4426950216293334961 ;  /* 0x3fb8aa3b69557820 */ /* 0x002fc40000400000 */
[----:B------:R0:W-:Y:S01]  /*4d40*/  MUFU.EX2 R120, R80 ;  /* 0x0000005000787308 */ /* 0x0001e20000000800 */
[----:B------:R-:W-:Y:S01]  /*4d50*/  FADD R87, R87, -R70 ;  /* 0x8000004657577221 */ /* 0x000fe20000000000 */
[----:B------:R-:W-:Y:S01]  /*4d60*/  FMUL R108, R108, 1.4426950216293334961 ;  /* 0x3fb8aa3b6c6c7820 */ /* 0x000fe20000400000 */
[----:B------:R-:W-:Y:S01]  /*4d70*/  FMUL R75, R75, 1.4426950216293334961 ;  /* 0x3fb8aa3b4b4b7820 */ /* 0x000fe20000400000 */
[----:B------:R-:W-:-:S04]  /*4d80*/  FADD R20, R20, -R71 ;  /* 0x8000004714147221 */ /* 0x000fc80000000000 */
[----:B------:R-:W-:Y:S01]  /*4d90*/  MUFU.EX2 R121, R121 ;  /* 0x0000007900797308 */ /* 0x000fe20000000800 */
[----:B0-----:R-:W-:Y:S01]  /*4da0*/  FMUL R80, R82, 1.4426950216293334961 ;  /* 0x3fb8aa3b52507820 */ /* 0x001fe20000400000 */
[----:B------:R-:W-:Y:S01]  /*4db0*/  FMUL R82, R113, 1.4426950216293334961 ;  /* 0x3fb8aa3b71527820 */ /* 0x000fe20000400000 */
[----:B------:R-:W-:-:S05]  /*4dc0*/  FMUL R87, R87, 1.4426950216293334961 ;  /* 0x3fb8aa3b57577820 */ /* 0x000fca0000400000 */
[----:B------:R-:W-:Y:S01]  /*4dd0*/  MUFU.EX2 R122, R114 ;  /* 0x00000072007a7308 */ /* 0x000fe20000000800 */
[----:B------:R-:W-:-:S07]  /*4de0*/  FMUL R20, R20, 1.4426950216293334961 ;  /* 0x3fb8aa3b14147820 */ /* 0x000fce0000400000 */
[----:B------:R0:W-:Y:S01]  /*4df0*/  MUFU.EX2 R119, R81 ;  /* 0x0000005100777308 */ /* 0x0001e20000000800 */
[----:B------:R-:W-:-:S07]  /*4e00*/  FADD R72, R72, -R71 ;  /* 0x8000004748487221 */ /* 0x000fce0000000000 */
[----:B------:R-:W-:Y:S01]  /*4e10*/  MUFU.EX2 R77, R77 ;  /* 0x0000004d004d7308 */ /* 0x000fe20000000800 */
[----:B0-----:R-:W-:Y:S01]  /*4e20*/  FMUL R81, R83, 1.4426950216293334961 ;  /* 0x3fb8aa3b53517820 */ /* 0x001fe20000400000 */
[----:B------:R-:W-:-:S06]  /*4e30*/  FMUL R83, R109, 1.4426950216293334961 ;  /* 0x3fb8aa3b6d537820 */ /* 0x000fcc0000400000 */
[----:B------:R-:W-:Y:S01]  /*4e40*/  MUFU.EX2 R113, R104 ;  /* 0x0000006800717308 */ /* 0x000fe20000000800 */
[--C-:B------:R-:W-:Y:S01]  /*4e50*/  FADD R76, R76, -R71.reuse ;  /* 0x800000474c4c7221 */ /* 0x100fe20000000000 */
[----:B------:R-:W-:-:S06]  /*4e60*/  FADD R123, R123, -R71 ;  /* 0x800000477b7b7221 */ /* 0x000fcc0000000000 */
[----:B------:R-:W-:Y:S08]  /*4e70*/  MUFU.EX2 R109, R22 ;  /* 0x00000016006d7308 */ /* 0x000ff00000000800 */
[----:B------:R-:W0:Y:S01]  /*4e80*/  MUFU.EX2 R85, R85 ;  /* 0x0000005500557308 */ /* 0x000e220000000800 */
[----:B------:R-:W-:-:S07]  /*4e90*/  FMUL R72, R72, 1.4426950216293334961 ;  /* 0x3fb8aa3b48487820 */ /* 0x000fce0000400000 */
[----:B------:R-:W-:Y:S01]  /*4ea0*/  MUFU.EX2 R114, R112 ;  /* 0x0000007000727308 */ /* 0x000fe20000000800 */
[----:B------:R-:W-:-:S07]  /*4eb0*/  FMUL R76, R76, 1.4426950216293334961 ;  /* 0x3fb8aa3b4c4c7820 */ /* 0x000fce0000400000 */
[----:B------:R-:W1:Y:S01]  /*4ec0*/  MUFU.EX2 R112, R75 ;  /* 0x0000004b00707308 */ /* 0x000e620000000800 */
[----:B------:R-:W-:-:S07]  /*4ed0*/  FMUL R123, R123, 1.4426950216293334961 ;  /* 0x3fb8aa3b7b7b7820 */ /* 0x000fce0000400000 */
[----:B------:R-:W0:Y:S01]  /*4ee0*/  MUFU.EX2 R108, R108 ;  /* 0x0000006c006c7308 */ /* 0x000e220000000800 */
[----:B------:R-:W-:-:S07]  /*4ef0*/  FADD R107, R107, -R70 ;  /* 0x800000466b6b7221 */ /* 0x000fce0000000000 */
[----:B------:R-:W-:Y:S08]  /*4f00*/  MUFU.EX2 R104, R87 ;  /* 0x0000005700687308 */ /* 0x000ff00000000800 */
[----:B------:R1:W2:Y:S01]  /*4f10*/  MUFU.EX2 R87, R20 ;  /* 0x0000001400577308 */ /* 0x0002a20000000800 */
[----:B0-----:R-:W-:Y:S01]  /*4f20*/  FADD R22, R109, R85 ;  /* 0x000000556d167221 */ /* 0x001fe20000000000 */
[----:B------:R-:W-:-:S06]  /*4f30*/  FMUL R107, R107, 1.4426950216293334961 ;  /* 0x3fb8aa3b6b6b7820 */ /* 0x000fcc0000400000 */
[----:B------:R0:W2:Y:S01]  /*4f40*/  MUFU.EX2 R75, R72 ;  /* 0x00000048004b7308 */ /* 0x0000a20000000800 */
[----:B-1----:R-:W-:-:S07]  /*4f50*/  FADD R20, R74, -R71 ;  /* 0x800000474a147221 */ /* 0x002fce0000000000 */
[----:B------:R-:W1:Y:S01]  /*4f60*/  MUFU.EX2 R80, R80 ;  /* 0x0000005000507308 */ /* 0x000e620000000800 */
[----:B0-----:R-:W-:-:S07]  /*4f70*/  FADD R72, R113, R84 ;  /* 0x0000005471487221 */ /* 0x001fce0000000000 */
[----:B------:R0:W-:Y:S01]  /*4f80*/  MUFU.EX2 R105, R76 ;  /* 0x0000004c00697308 */ /* 0x0001e20000000800 */
[----:B------:R-:W-:Y:S01]  /*4f90*/  FMUL R20, R20, 1.4426950216293334961 ;  /* 0x3fb8aa3b14147820 */ /* 0x000fe20000400000 */
[----:B------:R-:W-:-:S06]  /*4fa0*/  FADD R72, R112, R72 ;  /* 0x0000004870487221 */ /* 0x000fcc0000000000 */
[----:B------:R-:W1:Y:S01]  /*4fb0*/  MUFU.EX2 R81, R81 ;  /* 0x0000005100517308 */ /* 0x000e620000000800 */
[----:B0-----:R-:W-:-:S07]  /*4fc0*/  FADD R76, R121, R122 ;  /* 0x0000007a794c7221 */ /* 0x001fce0000000000 */
[----:B------:R0:W1:Y:S01]  /*4fd0*/  MUFU.EX2 R74, R123 ;  /* 0x0000007b004a7308 */ /* 0x0000620000000800 */
[----:B------:R-:W-:Y:S01]  /*4fe0*/  FADD R76, R78, R76 ;  /* 0x0000004c4e4c7221 */ /* 0x000fe20000000000 */
[----:B------:R-:W-:Y:S01]  /*4ff0*/  FADD R22, R108, R22 ;  /* 0x000000166c167221 */ /* 0x000fe20000000000 */
[----:B0-----:R-:W-:-:S05]  /*5000*/  FADD R123, R117, R77 ;  /* 0x0000004d757b7221 */ /* 0x001fca0000000000 */
[----:B------:R-:W0:Y:S01]  /*5010*/  MUFU.EX2 R82, R82 ;  /* 0x0000005200527308 */ /* 0x000e220000000800 */
[----:B------:R-:W-:Y:S01]  /*5020*/  FADD R123, R116, R123 ;  /* 0x0000007b747b7221 */ /* 0x000fe20000000000 */
[----:B------:R-:W-:Y:S01]  /*5030*/  FADD R76, R120, R76 ;  /* 0x0000004c784c7221 */ /* 0x000fe20000000000 */
[----:B------:R-:W-:Y:S02]  /*5040*/  FADD R72, R86, R72 ;  /* 0x0000004856487221 */ /* 0x000fe40000000000 */
[----:B------:R-:W-:-:S03]  /*5050*/  FADD R123, R79, R123 ;  /* 0x0000007b4f7b7221 */ /* 0x000fc60000000000 */
[----:B------:R-:W0:Y:S01]  /*5060*/  MUFU.EX2 R83, R83 ;  /* 0x0000005300537308 */ /* 0x000e220000000800 */
[----:B--2---:R-:W-:Y:S01]  /*5070*/  FADD R22, R87, R22 ;  /* 0x0000001657167221 */ /* 0x004fe20000000000 */
[----:B------:R-:W-:Y:S01]  /*5080*/  FADD R76, R119, R76 ;  /* 0x0000004c774c7221 */ /* 0x000fe20000000000 */
[----:B------:R-:W-:-:S05]  /*5090*/  FADD R123, R115, R123 ;  /* 0x0000007b737b7221 */ /* 0x000fca0000000000 */
[----:B------:R-:W2:Y:S01]  /*50a0*/  MUFU.EX2 R106, R107 ;  /* 0x0000006b006a7308 */ /* 0x000ea20000000800 */
[----:B------:R-:W-:Y:S01]  /*50b0*/  FADD R72, R111, R72 ;  /* 0x000000486f487221 */ /* 0x000fe20000000000 */
[----:B------:R-:W-:-:S06]  /*50c0*/  FADD R22, R75, R22 ;  /* 0x000000164b167221 */ /* 0x000fcc0000000000 */
[----:B------:R-:W3:Y:S01]  /*50d0*/  MUFU.EX2 R107, R20 ;  /* 0x00000014006b7308 */ /* 0x000ee20000000800 */
[----:B-1----:R-:W-:Y:S01]  /*50e0*/  FADD R76, R80, R76 ;  /* 0x0000004c504c7221 */ /* 0x002fe20000000000 */
[----:B------:R-:W-:Y:S01]  /*50f0*/  FADD R123, R81, R123 ;  /* 0x0000007b517b7221 */ /* 0x000fe20000000000 */
[----:B------:R-:W-:Y:S01]  /*5100*/  FADD R72, R104, R72 ;  /* 0x0000004868487221 */ /* 0x000fe20000000000 */
[----:B------:R-:W-:Y:S01]  /*5110*/  FADD R22, R105, R22 ;  /* 0x0000001669167221 */ /* 0x000fe20000000000 */
[----:B------:R-:W-:Y:S01]  /*5120*/  FADD R76, R118, R76 ;  /* 0x0000004c764c7221 */ /* 0x000fe20000000000 */
[----:B------:R-:W-:Y:S01]  /*5130*/  FADD R123, R114, R123 ;  /* 0x0000007b727b7221 */ /* 0x000fe20000000000 */
[----:B------:R-:W-:Y:S01]  /*5140*/  FADD R72, R110, R72 ;  /* 0x000000486e487221 */ /* 0x000fe20000000000 */
[----:B------:R-:W-:Y:S01]  /*5150*/  FADD R22, R74, R22 ;  /* 0x000000164a167221 */ /* 0x000fe20000000000 */
[----:B0-----:R-:W-:Y:S01]  /*5160*/  FADD R76, R82, R76 ;  /* 0x0000004c524c7221 */ /* 0x001fe20000000000 */
[----:B------:R-:W-:Y:S01]  /*5170*/  FADD R123, R83, R123 ;  /* 0x0000007b537b7221 */ /* 0x000fe20000000000 */
[----:B--2---:R-:W-:-:S03]  /*5180*/  FADD R72, R106, R72 ;  /* 0x000000486a487221 */ /* 0x004fc60000000000 */
[----:B------:R-:W0:Y:S01]  /*5190*/  SHFL.BFLY PT, R128, R76, 0x2, 0x1f ;  /* 0x0c401f004c807f89 */ /* 0x000e2200000e0000 */
[----:B---3--:R-:W-:-:S03]  /*51a0*/  FADD R22, R107, R22 ;  /* 0x000000166b167221 */ /* 0x008fc60000000000 */
[----:B------:R-:W1:Y:S04]  /*51b0*/  SHFL.BFLY PT, R129, R123, 0x2, 0x1f ;  /* 0x0c401f007b817f89 */ /* 0x000e6800000e0000 */
[----:B------:R-:W2:Y:S04]  /*51c0*/  SHFL.BFLY PT, R73, R72, 0x2, 0x1f ;  /* 0x0c401f0048497f89 */ /* 0x000ea800000e0000 */
[----:B------:R-:W3:Y:S01]  /*51d0*/  SHFL.BFLY PT, R20, R22, 0x2, 0x1f ;  /* 0x0c401f0016147f89 */ /* 0x000ee200000e0000 */
[----:B0-----:R-:W-:Y:S01]  /*51e0*/  FADD R128, R76, R128 ;  /* 0x000000804c807221 */ /* 0x001fe20000000000 */
[----:B-1----:R-:W-:Y:S01]  /*51f0*/  FADD R129, R123, R129 ;  /* 0x000000817b817221 */ /* 0x002fe20000000000 */
[----:B--2---:R-:W-:Y:S01]  /*5200*/  FADD R73, R72, R73 ;  /* 0x0000004948497221 */ /* 0x004fe20000000000 */
[----:B---3--:R-:W-:-:S03]  /*5210*/  FADD R20, R22, R20 ;  /* 0x0000001416147221 */ /* 0x008fc60000000000 */
[----:B------:R-:W0:Y:S04]  /*5220*/  SHFL.BFLY PT, R72, R129, 0x1, 0x1f ;  /* 0x0c201f0081487f89 */ /* 0x000e2800000e0000 */
[----:B------:R-:W1:Y:S04]  /*5230*/  SHFL.BFLY PT, R22, R128, 0x1, 0x1f ;  /* 0x0c201f0080167f89 */ /* 0x000e6800000e0000 */
[----:B------:R-:W2:Y:S04]  /*5240*/  SHFL.BFLY PT, R76, R73, 0x1, 0x1f ;  /* 0x0c201f00494c7f89 */ /* 0x000ea800000e0000 */
[----:B------:R-:W3:Y:S01]  /*5250*/  SHFL.BFLY PT, R123, R20, 0x1, 0x1f ;  /* 0x0c201f00147b7f89 */ /* 0x000ee200000e0000 */
[----:B0-----:R-:W-:Y:S01]  /*5260*/  FADD R72, R129, R72 ;  /* 0x0000004881487221 */ /* 0x001fe20000000000 */
[----:B-1----:R-:W-:Y:S01]  /*5270*/  FADD R22, R128, R22 ;  /* 0x0000001680167221 */ /* 0x002fe20000000000 */
[----:B------:R-:W-:Y:S01]  /*5280*/  BAR.SYNC.DEFER_BLOCKING 0x0 ;  /* 0x0000000000007b1d */ /* 0x000fe20000010000 */
[----:B--2---:R-:W-:Y:S01]  /*5290*/  FADD R76, R73, R76 ;  /* 0x0000004c494c7221 */ /* 0x004fe20000000000 */
[----:B---3--:R-:W-:-:S04]  /*52a0*/  FADD R123, R20, R123 ;  /* 0x0000007b147b7221 */ /* 0x008fc80000000000 */
[----:B------:R-:W-:Y:S04]  /*52b0*/  @!P0 STS [R124], R22 ;  /* 0x000000167c008388 */ /* 0x000fe80000000800 */
[----:B------:R-:W-:Y:S04]  /*52c0*/  @!P0 STS [R125], R72 ;  /* 0x000000487d008388 */ /* 0x000fe80000000800 */
[----:B------:R-:W-:Y:S04]  /*52d0*/  @!P0 STS [R127], R76 ;  /* 0x0000004c7f008388 */ /* 0x000fe80000000800 */
[----:B------:R-:W-:Y:S01]  /*52e0*/  @!P0 STS [R126], R123 ;  /* 0x0000007b7e008388 */ /* 0x000fe20000000800 */
[----:B------:R-:W-:Y:S06]  /*52f0*/  BAR.SYNC.DEFER_BLOCKING 0x0 ;  /* 0x0000000000007b1d */ /* 0x000fec0000010000 */
[----:B------:R-:W0:Y:S04]  /*5300*/  LDS R20, [R159] ;  /* 0x000000009f147984 */ /* 0x000e280000000800 */
[----:B0-----:R-:W0:Y:S02]  /*5310*/  SHFL.BFLY PT, R22, R20, 0x2, 0x1f ;  /* 0x0c401f0014167f89 */ /* 0x001e2400000e0000 */
[----:B0-----:R-:W-:-:S05]  /*5320*/  FADD R20, R20, R22 ;  /* 0x0000001614147221 */ /* 0x001fca0000000000 */
[----:B------:R-:W0:Y:S02]  /*5330*/  SHFL.BFLY PT, R22, R20, 0x1, 0x1f ;  /* 0x0c201f0014167f89 */ /* 0x000e2400000e0000 */
[----:B0-----:R-:W-:Y:S01]  /*5340*/  FADD R20, R20, R22 ;  /* 0x0000001614147221 */ /* 0x001fe20000000000 */
[C---:B------:R-:W-:Y:S01]  /*5350*/  IMAD.WIDE R124, R8.reuse, 0x2, R144 ;  /* 0x00000002087c7825 */ /* 0x040fe200078e0290 */
[----:B------:R-:W0:Y:S03]  /*5360*/  LDC R22, c[0x0][0x3d8] ;  /* 0x0000f600ff167b82 */ /* 0x000e260000000800 */
[----:B------:R0:W-:Y:S01]  /*5370*/  @!P0 STS [R159], R20 ;  /* 0x000000149f008388 */ /* 0x0001e20000000800 */
[----:B----4-:R-:W-:-:S04]  /*5380*/  IMAD.WIDE R72, R8, 0x2, R134 ;  /* 0x0000000208487825 */ /* 0x010fc800078e0286 */
[----:B------:R-:W-:Y:S01]  /*5390*/  BAR.SYNC.DEFER_BLOCKING 0x0 ;  /* 0x0000000000007b1d */ /* 0x000fe20000010000 */
[----:B------:R-:W-:-:S04]  /*53a0*/  IMAD.WIDE R126, R8, 0x2, R146 ;  /* 0x00000002087e7825 */ /* 0x000fc800078e0292 */
[----:B------:R-:W-:-:S04]  /*53b0*/  IMAD.WIDE R136, R8, 0x2, R136 ;  /* 0x0000000208887825 */ /* 0x000fc800078e0288 */
[----:B-----5:R-:W-:-:S04]  /*53c0*/  IMAD.WIDE R132, R8, 0x2, R132 ;  /* 0x0000000208847825 */ /* 0x020fc800078e0284 */
[----:B------:R-:W-:-:S04]  /*53d0*/  IMAD.WIDE R128, R8, 0x2, R140 ;  /* 0x0000000208807825 */ /* 0x000fc800078e028c */
[C---:B------:R-:W-:Y:S01]  /*53e0*/  IMAD.WIDE R138, R8.reuse, 0x2, R138 ;  /* 0x00000002088a7825 */ /* 0x040fe200078e028a */
[----:B------:R-:W2:Y:S04]  /*53f0*/  LDG.E.U16 R135, desc[UR10][R124.64] ;  /* 0x0000000a7c877981 */ /* 0x000ea8000c1e1500 */
[----:B------:R1:W3:Y:S04]  /*5400*/  LDG.E.U16 R141, desc[UR10][R126.64] ;  /* 0x0000000a7e8d7981 */ /* 0x0002e8000c1e1500 */
[----:B------:R-:W4:Y:S04]  /*5410*/  LDG.E.U16 R148, desc[UR10][R136.64] ;  /* 0x0000000a88947981 */ /* 0x000f28000c1e1500 */
[----:B------:R5:W2:Y:S01]  /*5420*/  LDG.E.U16 R125, desc[UR10][R72.64] ;  /* 0x0000000a487d7981 */ /* 0x000aa2000c1e1500 */
[----:B-1----:R-:W-:-:S03]  /*5430*/  IMAD.WIDE R126, R8, 0x2, R250 ;  /* 0x00000002087e7825 */ /* 0x002fc600078e02fa */
[----:B------:R1:W2:Y:S04]  /*5440*/  LDG.E.U16 R149, desc[UR10][R132.64] ;  /* 0x0000000a84957981 */ /* 0x0002a8000c1e1500 */
[----:B------:R0:W2:Y:S01]  /*5450*/  LDG.E.U16 R147, desc[UR10][R138.64] ;  /* 0x0000000a8a937981 */ /* 0x0000a2000c1e1500 */
[----:B-----5:R-:W-:-:S03]  /*5460*/  IMAD.WIDE R72, R8, 0x2, R248 ;  /* 0x0000000208487825 */ /* 0x020fc600078e02f8 */
[----:B------:R5:W2:Y:S01]  /*5470*/  LDG.E.U16 R140, desc[UR10][R126.64] ;  /* 0x0000000a7e8c7981 */ /* 0x000aa2000c1e1500 */
[----:B-1----:R-:W-:-:S03]  /*5480*/  IMAD.WIDE R132, R8, 0x2, R142 ;  /* 0x0000000208847825 */ /* 0x002fc600078e028e */
[----:B------:R1:W2:Y:S01]  /*5490*/  LDG.E.U16 R137, desc[UR10][R72.64] ;  /* 0x0000000a48897981 */ /* 0x0002a2000c1e1500 */
[----:B0-----:R-:W-:-:S03]  /*54a0*/  IMAD.WIDE R138, R8, 0x2, R242 ;  /* 0x00000002088a7825 */ /* 0x001fc600078e02f2 */
[----:B------:R0:W2:Y:S01]  /*54b0*/  LDG.E.U16 R76, desc[UR10][R132.64] ;  /* 0x0000000a844c7981 */ /* 0x0000a2000c1e1500 */
[----:B-----5:R-:W-:-:S03]  /*54c0*/  IMAD.WIDE R126, R8, 0x2, R244 ;  /* 0x00000002087e7825 */ /* 0x020fc600078e02f4 */
[----:B------:R-:W5:Y:S01]  /*54d0*/  LDG.E.U16 R124, desc[UR10][R138.64] ;  /* 0x0000000a8a7c7981 */ /* 0x000f62000c1e1500 */
[----:B-1----:R-:W-:-:S03]  /*54e0*/  IMAD.WIDE R72, R8, 0x2, R234 ;  /* 0x0000000208487825 */ /* 0x002fc600078e02ea */
[----:B------:R-:W2:Y:S01]  /*54f0*/  LDG.E.U16 R128, desc[UR10][R128.64] ;  /* 0x0000000a80807981 */ /* 0x000ea2000c1e1500 */
[----:B0-----:R-:W-:-:S03]  /*5500*/  IMAD.WIDE R132, R8, 0x2, R238 ;  /* 0x0000000208847825 */ /* 0x001fc600078e02ee */
[----:B------:R0:W2:Y:S01]  /*5510*/  LDG.E.U16 R150, desc[UR10][R72.64] ;  /* 0x0000000a48967981 */ /* 0x0000a2000c1e1500 */
[----:B------:R-:W-:-:S03]  /*5520*/  IMAD.WIDE R130, R8, 0x2, R12 ;  /* 0x0000000208827825 */ /* 0x000fc600078e020c */
[----:B------:R-:W2:Y:S01]  /*5530*/  LDG.E.U16 R127, desc[UR10][R126.64] ;  /* 0x0000000a7e7f7981 */ /* 0x000ea2000c1e1500 */
[----:B------:R-:W-:-:S03]  /*5540*/  IMAD.WIDE R142, R8, 0x2, R246 ;  /* 0x00000002088e7825 */ /* 0x000fc600078e02f6 */
[----:B------:R1:W2:Y:S01]  /*5550*/  LDG.E.U16 R129, desc[UR10][R132.64] ;  /* 0x0000000a84817981 */ /* 0x0002a2000c1e1500 */
[----:B0-----:R-:W-:-:S03]  /*5560*/  IMAD.WIDE R72, R8, 0x2, R212 ;  /* 0x0000000208487825 */ /* 0x001fc600078e02d4 */
[----:B------:R0:W2:Y:S01]  /*5570*/  LDG.E.U16 R134, desc[UR10][R142.64] ;  /* 0x0000000a8e867981 */ /* 0x0000a2000c1e1500 */
[----:B------:R-:W-:-:S03]  /*5580*/  IMAD.WIDE R138, R8, 0x2, R224 ;  /* 0x00000002088a7825 */ /* 0x000fc600078e02e0 */
[----:B------:R0:W2:Y:S01]  /*5590*/  LDG.E.U16 R126, desc[UR10][R72.64] ;  /* 0x0000000a487e7981 */ /* 0x0000a2000c1e1500 */
[----:B-1----:R-:W-:-:S03]  /*55a0*/  IMAD.WIDE R132, R8, 0x2, R216 ;  /* 0x0000000208847825 */ /* 0x002fc600078e02d8 */
[----:B------:R-:W2:Y:S01]  /*55b0*/  LDG.E.U16 R130, desc[UR10][R130.64] ;  /* 0x0000000a82827981 */ /* 0x000ea2000c1e1500 */
[----:B0-----:R-:W-:-:S03]  /*55c0*/  IMAD.WIDE R142, R8, 0x2, R228 ;  /* 0x00000002088e7825 */ /* 0x001fc600078e02e4 */
[----:B------:R-:W2:Y:S01]  /*55d0*/  LDG.E.U16 R139, desc[UR10][R138.64] ;  /* 0x0000000a8a8b7981 */ /* 0x000ea2000c1e1500 */
[----:B------:R-:W-:-:S03]  /*55e0*/  IMAD.WIDE R72, R8, 0x2, R194 ;  /* 0x0000000208487825 */ /* 0x000fc600078e02c2 */
[----:B------:R-:W3:Y:S01]  /*55f0*/  LDG.E.U16 R143, desc[UR10][R142.64] ;  /* 0x0000000a8e8f7981 */ /* 0x000ee2000c1e1500 */
[----:B------:R-:W-:-:S03]  /*5600*/  IMAD.WIDE R154, R8, 0x2, R208 ;  /* 0x00000002089a7825 */ /* 0x000fc600078e02d0 */
[----:B------:R0:W3:Y:S01]  /*5610*/  LDG.E.U16 R131, desc[UR10][R132.64] ;  /* 0x0000000a84837981 */ /* 0x0000e2000c1e1500 */
[----:B------:R-:W-:-:S03]  /*5620*/  IMAD.WIDE R152, R8, 0x2, R198 ;  /* 0x0000000208987825 */ /* 0x000fc600078e02c6 */
[----:B------:R1:W3:Y:S01]  /*5630*/  LDG.E.U16 R138, desc[UR10][R72.64] ;  /* 0x0000000a488a7981 */ /* 0x0002e2000c1e1500 */
[----:B------:R-:W-:-:S03]  /*5640*/  IMAD.WIDE R144, R8, 0x2, R220 ;  /* 0x0000000208907825 */ /* 0x000fc600078e02dc */
[----:B------:R1:W3:Y:S01]  /*5650*/  LDG.E.U16 R123, desc[UR10][R154.64] ;  /* 0x0000000a9a7b7981 */ /* 0x0002e2000c1e1500 */
[----:B0-----:R-:W-:-:S03]  /*5660*/  IMAD.WIDE R132, R8, 0x2, R196 ;  /* 0x0000000208847825 */ /* 0x001fc600078e02c4 */
[----:B------:R0:W3:Y:S01]  /*5670*/  LDG.E.U16 R146, desc[UR10][R152.64] ;  /* 0x0000000a98927981 */ /* 0x0000e2000c1e1500 */
[----:B-1----:R-:W-:-:S03]  /*5680*/  IMAD.WIDE R72, R8, 0x2, R186 ;  /* 0x0000000208487825 */ /* 0x002fc600078e02ba */
        /* <DEDUP_REMOVED lines=11> */
[----:B------:R-:W-:-:S03]  /*5740*/  IMAD.WIDE R156, R8, 0x2, R192 ;  /* 0x00000002089c7825 */ /* 0x000fc600078e02c0 */
[----:B------:R0:W3:Y:S01]  /*5750*/  LDG.E.U16 R189, desc[UR10][R72.64] ;  /* 0x0000000a48bd7981 */ /* 0x0000e2000c1e1500 */
[----:B-1----:R-:W-:-:S03]  /*5760*/  IMAD.WIDE R152, R8, 0x2, R30 ;  /* 0x0000000208987825 */ /* 0x002fc600078e021e */
[----:B------:R-:W3:Y:S01]  /*5770*/  LDG.E.U16 R145, desc[UR10][R144.64] ;  /* 0x0000000a90917981 */ /* 0x000ee2000c1e1500 */
[----:B------:R-:W-:-:S03]  /*5780*/  IMAD.WIDE R154, R8, 0x2, R46 ;  /* 0x00000002089a7825 */ /* 0x000fc600078e022e */
[----:B------:R1:W4:Y:S01]  /*5790*/  LDG.E.U16 R191, desc[UR10][R152.64] ;  /* 0x0000000a98bf7981 */ /* 0x000322000c1e1500 */
[----:B0-----:R-:W-:-:S03]  /*57a0*/  IMAD.WIDE R132, R8, 0x2, R176 ;  /* 0x0000000208847825 */ /* 0x001fc600078e02b0 */
[----:B------:R-:W4:Y:S01]  /*57b0*/  LDG.E.U16 R154, desc[UR10][R154.64] ;  /* 0x0000000a9a9a7981 */ /* 0x000f22000c1e1500 */
[----:B------:R-:W-:-:S03]  /*57c0*/  IMAD.WIDE R72, R8, 0x2, R16 ;  /* 0x0000000208487825 */ /* 0x000fc600078e0210 */
[----:B------:R0:W4:Y:S01]  /*57d0*/  LDG.E.U16 R144, desc[UR10][R156.64] ;  /* 0x0000000a9c907981 */ /* 0x000122000c1e1500 */
[----:B-1----:R-:W-:-:S03]  /*57e0*/  IMAD.WIDE R152, R8, 0x2, R48 ;  /* 0x0000000208987825 */ /* 0x002fc600078e0230 */
[----:B------:R1:W4:Y:S04]  /*57f0*/  LDG.E.U16 R190, desc[UR10][R132.64] ;  /* 0x0000000a84be7981 */ /* 0x000328000c1e1500 */
[----:B------:R1:W4:Y:S01]  /*5800*/  LDG.E.U16 R155, desc[UR10][R72.64] ;  /* 0x0000000a489b7981 */ /* 0x000322000c1e1500 */
[----:B0-----:R-:W-:-:S03]  /*5810*/  IMAD.WIDE R156, R8, 0x2, R62 ;  /* 0x00000002089c7825 */ /* 0x001fc600078e023e */
[----:B------:R0:W4:Y:S01]  /*5820*/  LDG.E.U16 R200, desc[UR10][R152.64] ;  /* 0x0000000a98c87981 */ /* 0x000122000c1e1500 */
[----:B-1----:R-:W-:-:S03]  /*5830*/  IMAD.WIDE R132, R8, 0x2, R32 ;  /* 0x0000000208847825 */ /* 0x002fc600078e0220 */
[----:B------:R-:W5:Y:S01]  /*5840*/  LDG.E.U16 R156, desc[UR10][R156.64] ;  /* 0x0000000a9c9c7981 */ /* 0x000f62000c1e1500 */
[----:B------:R-:W-:-:S04]  /*5850*/  IMAD.WIDE R72, R8, 0x2, R18 ;  /* 0x0000000208487825 */ /* 0x000fc800078e0212 */
[----:B0-----:R-:W-:Y:S01]  /*5860*/  IMAD.WIDE R152, R8, 0x2, R24 ;  /* 0x0000000208987825 */ /* 0x001fe200078e0218 */
[----:B------:R0:W5:Y:S04]  /*5870*/  LDG.E.U16 R201, desc[UR10][R72.64] ;  /* 0x0000000a48c97981 */ /* 0x000168000c1e1500 */
[----:B------:R1:W5:Y:S01]  /*5880*/  LDG.E.U16 R157, desc[UR10][R132.64] ;  /* 0x0000000a849d7981 */ /* 0x000362000c1e1500 */
[----:B------:R-:W-:-:S03]  /*5890*/  IMAD R20, R22, 0x4, R12 ;  /* 0x0000000416147824 */ /* 0x000fc600078e020c */
[----:B------:R1:W5:Y:S01]  /*58a0*/  LDG.E.U16 R203, desc[UR10][R152.64] ;  /* 0x0000000a98cb7981 */ /* 0x000362000c1e1500 */
[----:B0-----:R-:W-:-:S04]  /*58b0*/  IMAD.WIDE R72, R8, 0x2, R26 ;  /* 0x0000000208487825 */ /* 0x001fc800078e021a */
[C---:B-1----:R-:W-:Y:S01]  /*58c0*/  IMAD.WIDE R132, R8.reuse, 0x2, R64 ;  /* 0x0000000208847825 */ /* 0x042fe200078e0240 */
[----:B------:R0:W5:Y:S03]  /*58d0*/  LDG.E.U16 R206, desc[UR10][R72.64] ;  /* 0x0000000a48ce7981 */ /* 0x000166000c1e1500 */
[C---:B------:R-:W-:Y:S01]  /*58e0*/  IMAD.WIDE R152, R8.reuse, 0x2, R36 ;  /* 0x0000000208987825 */ /* 0x040fe200078e0224 */
[----:B------:R1:W5:Y:S04]  /*58f0*/  LDG.E.U16 R202, desc[UR10][R132.64] ;  /* 0x0000000a84ca7981 */ /* 0x000368000c1e1500 */
        /* <DEDUP_REMOVED lines=10> */
[----:B------:R-:W-:Y:S01]  /*59a0*/  IMAD.WIDE R152, R8, 0x2, R66 ;  /* 0x0000000208987825 */ /* 0x000fe200078e0242 */
[----:B------:R1:W5:Y:S03]  /*59b0*/  LDG.E.U16 R214, desc[UR10][R132.64] ;  /* 0x0000000a84d67981 */ /* 0x000366000c1e1500 */
[----:B------:R-:W-:Y:S01]  /*59c0*/  IMAD R22, R22, 0x8, R12 ;  /* 0x0000000816167824 */ /* 0x000fe200078e020c */
        /* <DEDUP_REMOVED lines=23> */
[----:B------:R1:W5:Y:S05]  /*5b40*/  LDG.E.U16 R236, desc[UR10][R132.64] ;  /* 0x0000000a84ec7981 */ /* 0x00036a000c1e1500 */
[----:B------:R-:W5:Y:S01]  /*5b50*/  LDG.E.U16 R153, desc[UR10][R152.64] ;  /* 0x0000000a98997981 */ /* 0x000f62000c1e1500 */
[----:B0-----:R-:W-:-:S04]  /*5b60*/  IMAD.WIDE R72, R8, 0x2, R14 ;  /* 0x0000000208487825 */ /* 0x001fc800078e020e */
[----:B-1----:R-:W-:-:S05]  /*5b70*/  IMAD.WIDE R132, R8, 0x2, R44 ;  /* 0x0000000208847825 */ /* 0x002fca00078e022c */
[----:B------:R0:W5:Y:S04]  /*5b80*/  LDG.E.U16 R241, desc[UR10][R132.64] ;  /* 0x0000000a84f17981 */ /* 0x000168000c1e1500 */
[----:B------:R1:W5:Y:S01]  /*5b90*/  LDG.E.U16 R152, desc[UR10][R72.64] ;  /* 0x0000000a48987981 */ /* 0x000362000c1e1500 */
[----:B0-----:R-:W0:Y:S03]  /*5ba0*/  S2R R133, SR_TID.X ;  /* 0x0000000000857919 */ /* 0x001e260000002100 */
[----:B-1----:R0:W-:Y:S04]  /*5bb0*/  LDS R72, [R175] ;  /* 0x00000000af487984 */ /* 0x0021e80000000800 */
[----:B------:R-:W1:Y:S01]  /*5bc0*/  LDS R73, [R163] ;  /* 0x00000000a3497984 */ /* 0x000e620000000800 */
[----:B------:R-:W-:Y:S01]  /*5bd0*/  FADD R132, -R70, R2 ;  /* 0x0000000246847221 */ /* 0x000fe20000000100 */
[----:B------:R-:W-:-:S03]  /*5be0*/  FADD R0, -R71, R0 ;  /* 0x0000000047007221 */ /* 0x000fc60000000100 */
[----:B------:R-:W-:Y:S01]  /*5bf0*/  FMUL R132, R132, 1.4426950216293334961 ;  /* 0x3fb8aa3b84847820 */ /* 0x000fe20000400000 */
[----:B------:R-:W-:-:S05]  /*5c00*/  FMUL R0, R0, 1.4426950216293334961 ;  /* 0x3fb8aa3b00007820 */ /* 0x000fca0000400000 */
[----:B------:R-:W-:Y:S01]  /*5c10*/  MUFU.EX2 R132, R132 ;  /* 0x0000008400847308 */ /* 0x000fe20000000800 */
[----:B0-----:R-:W-:-:S07]  /*5c20*/  LOP3.LUT R175, R133, 0x7f, RZ, 0xc0, !PT ;  /* 0x0000007f85af7812 */ /* 0x001fce00078ec0ff */
[----:B------:R0:W1:Y:S02]  /*5c30*/  MUFU.EX2 R133, R0 ;  /* 0x0000000000857308 */ /* 0x0000640000000800 */
[----:B0-----:R-:W-:Y:S02]  /*5c40*/  SHF.L.U32 R0, R175, 0x1, RZ ;  /* 0x00000001af007819 */ /* 0x001fe400000006ff */
[----:B------:R-:W0:Y:S01]  /*5c50*/  S2R R175, SR_TID.X ;  /* 0x0000000000af7919 */ /* 0x000e220000002100 */
[----:B-1----:R-:W-:Y:S02]  /*5c60*/  FFMA2 R10, R10.F32x2.HI_LO, R132.F32x2.HI_LO, R72.F32x2.HI_LO ;  /* 0x000000840a0a7249 */ /* 0x002fe40000000048 */
[----:B------:R-:W-:Y:S04]  /*5c70*/  LDS R72, [R158] ;  /* 0x000000009e487984 */ /* 0x000fe80000000800 */
[----:B------:R1:W-:Y:S01]  /*5c80*/  LDS R73, [R151] ;  /* 0x0000000097497984 */ /* 0x0003e20000000800 */
[----:B------:R-:W0:Y:S01]  /*5c90*/  S2R R2, SR_TID.X ;  /* 0x0000000000027919 */ /* 0x000e220000002100 */
[----:B-1----:R-:W1:Y:S01]  /*5ca0*/  S2R R151, SR_TID.X ;  /* 0x0000000000977919 */ /* 0x002e620000002100 */
[----:B------:R-:W-:Y:S01]  /*5cb0*/  IMAD.IADD R159, R159, 0x1, -R0 ;  /* 0x000000019f9f7824 */ /* 0x000fe200078e0a00 */
[----:B------:R-:W-:Y:S01]  /*5cc0*/  BAR.SYNC.DEFER_BLOCKING 0x0 ;  /* 0x0000000000007b1d */ /* 0x000fe20000010000 */
[----:B------:R-:W-:-:S05]  /*5cd0*/  LOP3.LUT R163, R0, 0x10, RZ, 0x3c, !PT ;  /* 0x0000001000a37812 */ /* 0x000fca00078e3cff */
[----:B--2---:R0:W-:Y:S04]  /*5ce0*/  STS.U16 [R159], R130 ;  /* 0x000000829f007388 */ /* 0x0041e80000000400 */
[----:B------:R2:W-:Y:S01]  /*5cf0*/  STS.U16 [R159+0x1000], R129 ;  /* 0x001000819f007388 */ /* 0x0005e20000000400 */
[C---:B0-----:R-:W-:Y:S02]  /*5d00*/  LOP3.LUT R130, R175.reuse, 0x60, RZ, 0xc0, !PT ;  /* 0x00000060af827812 */ /* 0x041fe400078ec0ff */
[----:B--2---:R-:W-:-:S04]  /*5d10*/  LOP3.LUT R129, R175, 0x7, RZ, 0xc0, !PT ;  /* 0x00000007af817812 */ /* 0x004fc800078ec0ff */
[C---:B------:R-:W-:Y:S01]  /*5d20*/  LEA R130, R129.reuse, R130, 0x2 ;  /* 0x0000008281827211 */ /* 0x040fe200078e10ff */
[----:B------:R-:W-:Y:S01]  /*5d30*/  IMAD.SHL.U32 R129, R129, 0x10, RZ ;  /* 0x0000001081817824 */ /* 0x000fe200078e00ff */
[----:B------:R-:W-:Y:S01]  /*5d40*/  LOP3.LUT R2, R2, 0x60, RZ, 0xc0, !PT ;  /* 0x0000006002027812 */ /* 0x000fe200078ec0ff */
[----:B------:R-:W-:Y:S04]  /*5d50*/  STS.U16 [R159+0x800], R147 ;  /* 0x000800939f007388 */ /* 0x000fe80000000400 */
[----:B---3--:R0:W-:Y:S02]  /*5d60*/  STS.U16 [R159+0x1800], R145 ;  /* 0x001800919f007388 */ /* 0x0081e40000000400 */
[----:B0-----:R-:W-:-:S05]  /*5d70*/  IMAD.SHL.U32 R145, R175, 0x2, RZ ;  /* 0x00000002af917824 */ /* 0x001fca00078e00ff */
[----:B------:R-:W-:-:S04]  /*5d80*/  LOP3.LUT R145, R129, 0x30, R145, 0x78, !PT ;  /* 0x0000003081917812 */ /* 0x000fc800078e7891 */
[----:B------:R-:W-:Y:S02]  /*5d90*/  LEA R130, R130, R145, 0x6 ;  /* 0x0000009182827211 */ /* 0x000fe400078e30ff */
[----:B------:R-:W-:Y:S01]  /*5da0*/  LOP3.LUT R145, R0, 0x20, RZ, 0x3c, !PT ;  /* 0x0000002000917812 */ /* 0x000fe200078e3cff */
[----:B------:R-:W-:Y:S01]  /*5db0*/  STS.U16 [R159+0x2000], R188 ;  /* 0x002000bc9f007388 */ /* 0x000fe20000000400 */
[----:B-1----:R-:W-:-:S03]  /*5dc0*/  LOP3.LUT R158, R151, 0x10, RZ, 0xc0, !PT ;  /* 0x00000010979e7812 */ /* 0x002fc600078ec0ff */
[----:B----4-:R-:W-:Y:S01]  /*5dd0*/  STS.U16 [R159+0x2800], R191 ;  /* 0x002800bf9f007388 */ /* 0x010fe20000000400 */
[----:B------:R-:W-:-:S03]  /*5de0*/  SHF.R.U32.HI R2, RZ, 0x1, R2 ;  /* 0x00000001ff027819 */ /* 0x000fc60000011602 */
[----:B------:R-:W-:Y:S04]  /*5df0*/  STS.U16 [R159+0x3000], R154 ;  /* 0x0030009a9f007388 */ /* 0x000fe80000000400 */
[----:B-----5:R-:W-:Y:S04]  /*5e00*/  STS.U16 [R159+0x3800], R156 ;  /* 0x0038009c9f007388 */ /* 0x020fe80000000400 */
[----:B------:R-:W-:Y:S04]  /*5e10*/  STS.U16 [R163+UR8+0x100], R149 ;  /* 0x00010095a3007988 */ /* 0x000fe80008000408 */
[----:B------:R-:W-:Y:S04]  /*5e20*/  STS.U16 [R163+UR8+0x900], R148 ;  /* 0x00090094a3007988 */ /* 0x000fe80008000408 */
[----:B------:R-:W-:Y:S04]  /*5e30*/  STS.U16 [R163+UR8+0x1100], R150 ;  /* 0x00110096a3007988 */ /* 0x000fe80008000408 */
[----:B------:R0:W-:Y:S04]  /*5e40*/  STS.U16 [R163+UR8+0x1900], R146 ;  /* 0x00190092a3007988 */ /* 0x0001e80008000408 */
[----:B------:R-:W-:Y:S04]  /*5e50*/  STS.U16 [R163+UR8+0x2100], R189 ;  /* 0x002100bda3007988 */ /* 0x000fe80008000408 */
[----:B------:R-:W-:Y:S04]  /*5e60*/  STS.U16 [R163+UR8+0x2900], R157 ;  /* 0x0029009da3007988 */ /* 0x000fe80008000408 */
[----:B------:R-:W-:Y:S01]  /*5e70*/  STS.U16 [R163+UR8+0x3100], R200 ;  /* 0x003100c8a3007988 */ /* 0x000fe20008000408 */
[----:B0-----:R-:W-:-:S03]  /*5e80*/  IMAD.SHL.U32 R146, R151, 0x100, RZ ;  /* 0x0000010097927824 */ /* 0x001fc600078e00ff */
[----:B------:R-:W-:Y:S04]  /*5e90*/  STS.U16 [R163+UR8+0x3900], R202 ;  /* 0x003900caa3007988 */ /* 0x000fe80008000408 */
[----:B------:R0:W-:Y:S01]  /*5ea0*/  STS.U16 [R145+UR8+0xa00], R76 ;  /* 0x000a004c91007988 */ /* 0x0001e20008000408 */
[----:B------:R-:W-:Y:S01]  /*5eb0*/  IMAD R2, R158, 0x4, R2 ;  /* 0x000000049e027824 */ /* 0x000fe200078e0202 */
[----:B------:R-:W-:Y:S02]  /*5ec0*/  LOP3.LUT R146, R252, 0xf00, R146, 0xf8, !PT ;  /* 0x00000f00fc927812 */ /* 0x000fe400078ef892 */
        /* <DEDUP_REMOVED lines=16> */
[----:B------:R0:W-:Y:S01]  /*5fd0*/  STS.U16 [R76+UR8+0x3b00], R223 ;  /* 0x003b00df4c007988 */ /* 0x0001e20008000408 */
[----:B------:R-:W-:-:S03]  /*5fe0*/  LOP3.LUT R2, R146, R2, RZ, 0x3c, !PT ;  /* 0x0000000292027212 */ /* 0x000fc600078e3cff */
        /* <DEDUP_REMOVED lines=8> */
[----:B------:R-:W-:Y:S01]  /*6070*/  STS.U16 [R138+UR8+0x3c00], R226 ;  /* 0x003c00e28a007988 */ /* 0x000fe20008000408 */
[----:B------:R-:W-:-:S03]  /*6080*/  F2FP.F16.F32.PACK_AB R78, R120, R78 ;  /* 0x0000004e784e723e */ /* 0x000fc600000000ff */
[----:B------:R0:W-:Y:S01]  /*6090*/  STS.U16 [R76+UR8+0x1500], R131 ;  /* 0x001500834c007988 */ /* 0x0001e20008000408 */
[----:B------:R-:W-:Y:S01]  /*60a0*/  F2FP.F16.F32.PACK_AB R77, R77, R117 ;  /* 0x000000754d4d723e */ /* 0x000fe200000000ff */
[----:B------:R-:W-:Y:S01]  /*60b0*/  VIADD R2, R2, UR8 ;  /* 0x0000000802027c36 */ /* 0x000fe20008000000 */
[----:B------:R-:W-:Y:S01]  /*60c0*/  F2FP.F16.F32.PACK_AB R79, R79, R116 ;  /* 0x000000744f4f723e */ /* 0x000fe200000000ff */
[----:B------:R-:W-:Y:S01]  /*60d0*/  STS.U16 [R76+UR8+0x500], R135 ;  /* 0x000500874c007988 */ /* 0x000fe20008000408 */
[----:B------:R-:W-:-:S03]  /*60e0*/  F2FP.F16.F32.PACK_AB R80, R80, R119 ;  /* 0x000000775050723e */ /* 0x000fc600000000ff */
[----:B------:R-:W-:Y:S01]  /*60f0*/  STS.U16 [R76+UR8+0xd00], R134 ;  /* 0x000d00864c007988 */ /* 0x000fe20008000408 */
[----:B0-----:R-:W-:-:S03]  /*6100*/  LOP3.LUT R131, R0, 0x60, RZ, 0x3c, !PT ;  /* 0x0000006000837812 */ /* 0x001fc600078e3cff */
[----:B------:R-:W-:Y:S01]  /*6110*/  STS.U16 [R76+UR8+0x1d00], R160 ;  /* 0x001d00a04c007988 */ /* 0x000fe20008000408 */
[----:B------:R-:W-:-:S03]  /*6120*/  LOP3.LUT R0, R0, 0x70, RZ, 0x3c, !PT ;  /* 0x0000007000007812 */ /* 0x000fc600078e3cff */
[----:B------:R-:W-:Y:S01]  /*6130*/  STS.U16 [R76+UR8+0x2500], R203 ;  /* 0x002500cb4c007988 */ /* 0x000fe20008000408 */
[----:B------:R-:W-:-:S03]  /*6140*/  F2FP.F16.F32.PACK_AB R82, R82, R118 ;  /* 0x000000765252723e */ /* 0x000fc600000000ff */
[----:B------:R-:W-:Y:S01]  /*6150*/  STS.U16 [R76+UR8+0x2d00], R230 ;  /* 0x002d00e64c007988 */ /* 0x000fe20008000408 */
[----:B------:R-:W-:-:S03]  /*6160*/  F2FP.F16.F32.PACK_AB R81, R81, R115 ;  /* 0x000000735151723e */ /* 0x000fc600000000ff */
[----:B------:R-:W-:Y:S01]  /*6170*/  STS.U16 [R76+UR8+0x3500], R231 ;  /* 0x003500e74c007988 */ /* 0x000fe20008000408 */
[----:B------:R-:W-:-:S03]  /*6180*/  F2FP.F16.F32.PACK_AB R83, R83, R114 ;  /* 0x000000725353723e */ /* 0x000fc600000000ff */
[----:B------:R0:W-:Y:S01]  /*6190*/  STS.U16 [R76+UR8+0x3d00], R232 ;  /* 0x003d00e84c007988 */ /* 0x0001e20008000408 */
[----:B------:R-:W-:Y:S02]  /*61a0*/  F2FP.F16.F32.PACK_AB R84, R84, R113 ;  /* 0x000000715454723e */ /* 0x000fe400000000ff */
[----:B------:R-:W-:Y:S01]  /*61b0*/  F2FP.F16.F32.PACK_AB R86, R86, R112 ;  /* 0x000000705656723e */ /* 0x000fe200000000ff */
[----:B------:R-:W-:Y:S01]  /*61c0*/  STS.U16 [R131+UR8+0x600], R128 ;  /* 0x0006008083007988 */ /* 0x000fe20008000408 */
[----:B------:R-:W-:Y:S02]  /*61d0*/  F2FP.F16.F32.PACK_AB R85, R85, R109 ;  /* 0x0000006d5555723e */ /* 0x000fe400000000ff */
[----:B------:R-:W-:Y:S02]  /*61e0*/  F2FP.F16.F32.PACK_AB R87, R87, R108 ;  /* 0x0000006c5757723e */ /* 0x000fe400000000ff */
[----:B0-----:R-:W-:Y:S01]  /*61f0*/  F2FP.F16.F32.PACK_AB R76, R122, R121 ;  /* 0x000000797a4c723e */ /* 0x001fe200000000ff */
[----:B------:R-:W-:Y:S01]  /*6200*/  STS.U16 [R131+UR8+0xe00], R127 ;  /* 0x000e007f83007988 */ /* 0x000fe20008000408 */
[----:B------:R-:W-:-:S02]  /*6210*/  F2FP.F16.F32.PACK_AB R104, R104, R111 ;  /* 0x0000006f6868723e */ /* 0x000fc400000000ff */
[----:B------:R-:W-:Y:S01]  /*6220*/  F2FP.F16.F32.PACK_AB R106, R106, R110 ;  /* 0x0000006e6a6a723e */ /* 0x000fe200000000ff */
[----:B------:R-:W-:Y:S01]  /*6230*/  STS.U16 [R131+UR8+0x1600], R126 ;  /* 0x0016007e83007988 */ /* 0x000fe20008000408 */
[----:B------:R-:W-:Y:S02]  /*6240*/  F2FP.F16.F32.PACK_AB R105, R105, R75 ;  /* 0x0000004b6969723e */ /* 0x000fe400000000ff */
[----:B------:R-:W-:Y:S01]  /*6250*/  F2FP.F16.F32.PACK_AB R107, R107, R74 ;  /* 0x0000004a6b6b723e */ /* 0x000fe200000000ff */
        /* <DEDUP_REMOVED lines=12> */
[----:B------:R0:W-:Y:S04]  /*6320*/  STS.U16 [R0+UR8+0x3f00], R152 ;  /* 0x003f009800007988 */ /* 0x0001e80008000408 */
[----:B------:R-:W-:Y:S04]  /*6330*/  STSM.16.M88.4 [R2+0x4000], R76 ;  /* 0x0040004c02007844 */ /* 0x000fe80000000200 */
[----:B------:R-:W-:Y:S04]  /*6340*/  STSM.16.M88.4 [R2+0x4080], R80 ;  /* 0x0040805002007844 */ /* 0x000fe80000000200 */
[----:B------:R-:W-:Y:S04]  /*6350*/  STSM.16.M88.4 [R2+0x5000], R84 ;  /* 0x0050005402007844 */ /* 0x000fe80000000200 */
[----:B------:R1:W-:Y:S01]  /*6360*/  STSM.16.M88.4 [R2+0x5080], R104 ;  /* 0x0050806802007844 */ /* 0x0003e20000000200 */
[----:B------:R-:W-:Y:S01]  /*6370*/  BAR.SYNC.DEFER_BLOCKING 0x0 ;  /* 0x0000000000007b1d */ /* 0x000fe20000010000 */
[----:B------:R-:W-:-:S05]  /*6380*/  IMAD.SHL.U32 R147, R175, 0x100, RZ ;  /* 0x00000100af937824 */ /* 0x000fca00078e00ff */
[----:B------:R-:W-:-:S04]  /*6390*/  LOP3.LUT R129, R129, 0xf00, R147, 0xf8, !PT ;  /* 0x00000f0081817812 */ /* 0x000fc800078ef893 */
[----:B------:R-:W-:Y:S01]  /*63a0*/  LOP3.LUT R129, R129, 0x10, R175, 0x78, !PT ;  /* 0x0000001081817812 */ /* 0x000fe200078e78af */
[----:B------:R-:W-:Y:S01]  /*63b0*/  FADD R74, -R68, R174 ;  /* 0x000000ae444a7221 */ /* 0x000fe20000000100 */
[----:B0-----:R-:W-:-:S03]  /*63c0*/  FADD R0, -R69, R9 ;  /* 0x0000000945007221 */ /* 0x001fc60000000100 */
[----:B------:R-:W-:Y:S04]  /*63d0*/  LDSM.16.M88.4 R112, [R129+UR8+0x4000] ;  /* 0x004000088170783b */ /* 0x000fe80008000200 */
[----:B------:R-:W0:Y:S04]  /*63e0*/  LDSM.16.M88.4 R76, [R130+UR8] ;  /* 0x00000008824c783b */ /* 0x000e280008000200 */
[----:B------:R-:W2:Y:S04]  /*63f0*/  LDSM.16.M88.4 R80, [R130+UR8+0x2000] ;  /* 0x002000088250783b */ /* 0x000ea80008000200 */
[----:B------:R-:W3:Y:S01]  /*6400*/  LDSM.16.M88.4 R84, [R129+UR8+0x5000] ;  /* 0x005000088154783b */ /* 0x000ee20008000200 */
[----:B------:R-:W-:Y:S01]  /*6410*/  FMUL R74, R74, 1.4426950216293334961 ;  /* 0x3fb8aa3b4a4a7820 */ /* 0x000fe20000400000 */
[----:B------:R-:W-:Y:S01]  /*6420*/  FMUL R0, R0, 1.4426950216293334961 ;  /* 0x3fb8aa3b00007820 */ /* 0x000fe20000400000 */
[----:B------:R-:W-:-:S03]  /*6430*/  LOP3.LUT R128, R129, 0x20, RZ, 0x3c, !PT ;  /* 0x0000002081807812 */ /* 0x000fc600078e3cff */
[----:B------:R4:W5:Y:S02]  /*6440*/  MUFU.EX2 R75, R0 ;  /* 0x00000000004b7308 */ /* 0x0009640000000800 */
[----:B------:R-:W3:Y:S04]  /*6450*/  LDSM.16.M88.4 R104, [R128+UR8+0x4000] ;  /* 0x004000088068783b */ /* 0x000ee80008000200 */
[----:B------:R-:W3:Y:S02]  /*6460*/  LDSM.16.M88.4 R108, [R128+UR8+0x5000] ;  /* 0x00500008806c783b */ /* 0x000ee40008000200 */
[----:B------:R-:W0:Y:S01]  /*6470*/  MUFU.EX2 R74, R74 ;  /* 0x0000004a004a7308 */ /* 0x000e220000000800 */
[C---:B------:R-:W-:Y:S01]  /*6480*/  FMUL R88, R132.reuse, R88 ;  /* 0x0000005884587220 */ /* 0x040fe20000400000 */
[----:B------:R-:W-:Y:S01]  /*6490*/  FMUL R89, R132, R89 ;  /* 0x0000005984597220 */ /* 0x000fe20000400000 */
[C---:B------:R-:W-:Y:S01]  /*64a0*/  FMUL R90, R133.reuse, R90 ;  /* 0x0000005a855a7220 */ /* 0x040fe20000400000 */
[----:B------:R-:W-:Y:S01]  /*64b0*/  FMUL R91, R133, R91 ;  /* 0x0000005b855b7220 */ /* 0x000fe20000400000 */
[----:B----4-:R-:W-:Y:S01]  /*64c0*/  LOP3.LUT R0, R129, 0x40, RZ, 0x3c, !PT ;  /* 0x0000004081007812 */ /* 0x010fe200078e3cff */
[C---:B-----5:R-:W-:Y:S01]  /*64d0*/  FMUL R94, R75.reuse, R94 ;  /* 0x0000005e4b5e7220 */ /* 0x060fe20000400000 */
[C---:B------:R-:W-:Y:S01]  /*64e0*/  FMUL R95, R75.reuse, R95 ;  /* 0x0000005f4b5f7220 */ /* 0x040fe20000400000 */
[C---:B------:R-:W-:Y:S01]  /*64f0*/  FMUL R98, R75.reuse, R98 ;  /* 0x000000624b627220 */ /* 0x040fe20000400000 */
[----:B------:R-:W-:Y:S01]  /*6500*/  FMUL R99, R75, R99 ;  /* 0x000000634b637220 */ /* 0x000fe20000400000 */
[----:B-1----:R-:W-:Y:S01]  /*6510*/  LOP3.LUT R2, R130, 0x40, RZ, 0x3c, !PT ;  /* 0x0000004082027812 */ /* 0x002fe200078e3cff */
[C---:B------:R-:W-:Y:S01]  /*6520*/  FMUL R100, R132.reuse, R100 ;  /* 0x0000006484647220 */ /* 0x040fe20000400000 */
[----:B------:R-:W-:Y:S01]  /*6530*/  FMUL R101, R132, R101 ;  /* 0x0000006584657220 */ /* 0x000fe20000400000 */
[C---:B------:R-:W-:Y:S01]  /*6540*/  FMUL R102, R133.reuse, R102 ;  /* 0x0000006685667220 */ /* 0x040fe20000400000 */
[C---:B0-----:R-:W-:Y:S01]  /*6550*/  FMUL R92, R74.reuse, R92 ;  /* 0x0000005c4a5c7220 */ /* 0x041fe20000400000 */
[C---:B------:R-:W-:Y:S01]  /*6560*/  FMUL R93, R74.reuse, R93 ;  /* 0x0000005d4a5d7220 */ /* 0x040fe20000400000 */
[C---:B------:R-:W-:Y:S01]  /*6570*/  FMUL R96, R74.reuse, R96 ;  /* 0x000000604a607220 */ /* 0x040fe20000400000 */
[----:B------:R-:W-:Y:S01]  /*6580*/  FMUL R97, R74, R97 ;  /* 0x000000614a617220 */ /* 0x000fe20000400000 */
[----:B------:R-:W-:Y:S01]  /*6590*/  FMUL R103, R133, R103 ;  /* 0x0000006785677220 */ /* 0x000fe20000400000 */
[----:B------:R-:W-:Y:S03]  /*65a0*/  LDSM.16.M88.4 R116, [R2+UR8] ;  /* 0x000000080274783b */ /* 0x000fe60008000200 */
[C---:B------:R-:W-:Y:S01]  /*65b0*/  HMMA.16816.F32 R92, R112.reuse, R76, R92 ;  /* 0x0000004c705c723c */ /* 0x040fe2000000185c */
[----:B------:R-:W-:Y:S04]  /*65c0*/  LDSM.16.M88.4 R124, [R0+UR8+0x5000] ;  /* 0x00500008007c783b */ /* 0x000fe80008000200 */
[----:B------:R-:W-:Y:S03]  /*65d0*/  LDSM.16.M88.4 R120, [R2+UR8+0x2000] ;  /* 0x002000080278783b */ /* 0x000fe60008000200 */
[----:B--2---:R-:W-:Y:S01]  /*65e0*/  HMMA.16816.F32 R96, R112, R80, R96 ;  /* 0x000000507060723c */ /* 0x004fe20000001860 */
[----:B------:R-:W0:Y:S07]  /*65f0*/  LDSM.16.M88.4 R112, [R0+UR8+0x4000] ;  /* 0x004000080070783b */ /* 0x000e2e0008000200 */
[C---:B---3--:R-:W-:Y:S08]  /*6600*/  HMMA.16816.F32 R88, R84.reuse, R76, R88 ;  /* 0x0000004c5458723c */ /* 0x048ff00000001858 */
[----:B------:R-:W-:Y:S01]  /*6610*/  HMMA.16816.F32 R100, R84, R80, R100 ;  /* 0x000000505464723c */ /* 0x000fe20000001864 */
[----:B------:R-:W-:-:S05]  /*6620*/  LOP3.LUT R9, R129, 0x60, RZ, 0x3c, !PT ;  /* 0x0000006081097812 */ /* 0x000fca00078e3cff */
[----:B------:R-:W-:Y:S02]  /*6630*/  LDSM.16.M88.4 R84, [R9+UR8+0x5000] ;  /* 0x005000080954783b */ /* 0x000fe40008000200 */
[-C--:B------:R-:W-:Y:S08]  /*6640*/  HMMA.16816.F32 R92, R104, R78.reuse, R92 ;  /* 0x0000004e685c723c */ /* 0x080ff0000000185c */
[----:B------:R-:W-:Y:S01]  /*6650*/  HMMA.16816.F32 R88, R108, R78, R88 ;  /* 0x0000004e6c58723c */ /* 0x000fe20000001858 */
[----:B------:R-:W1:Y:S07]  /*6660*/  LDSM.16.M88.4 R76, [R9+UR8+0x4000] ;  /* 0x00400008094c783b */ /* 0x000e6e0008000200 */
[-C--:B------:R-:W-:Y:S01]  /*6670*/  HMMA.16816.F32 R96, R104, R82.reuse, R96 ;  /* 0x000000526860723c */ /* 0x080fe20000001860 */
[----:B------:R-:W-:Y:S07]  /*6680*/  LDSM.16.M88.4 R104, [R130+UR8+0x80] ;  /* 0x000080088268783b */ /* 0x000fee0008000200 */
[----:B------:R-:W-:Y:S01]  /*6690*/  HMMA.16816.F32 R100, R108, R82, R100 ;  /* 0x000000526c64723c */ /* 0x000fe20000001864 */
[----:B------:R-:W2:Y:S04]  /*66a0*/  LDSM.16.M88.4 R80, [R129+UR8+0x4080] ;  /* 0x004080088150783b */ /* 0x000ea80008000200 */
[----:B------:R-:W3:Y:S03]  /*66b0*/  LDSM.16.M88.4 R108, [R130+UR8+0x2080] ;  /* 0x00208008826c783b */ /* 0x000ee60008000200 */
[-C--:B0-----:R-:W-:Y:S08]  /*66c0*/  HMMA.16816.F32 R92, R112, R116.reuse, R92 ;  /* 0x00000074705c723c */ /* 0x081ff0000000185c */
[----:B------:R-:W-:Y:S08]  /*66d0*/  HMMA.16816.F32 R88, R124, R116, R88 ;  /* 0x000000747c58723c */ /* 0x000ff00000001858 */
[-C--:B------:R-:W-:Y:S01]  /*66e0*/  HMMA.16816.F32 R96, R112, R120.reuse, R96 ;  /* 0x000000787060723c */ /* 0x080fe20000001860 */
[----:B------:R-:W0:Y:S07]  /*66f0*/  LDSM.16.M88.4 R112, [R129+UR8+0x5080] ;  /* 0x005080088170783b */ /* 0x000e2e0008000200 */
[----:B------:R-:W-:Y:S01]  /*6700*/  HMMA.16816.F32 R100, R124, R120, R100 ;  /* 0x000000787c64723c */ /* 0x000fe20000001864 */
[----:B------:R-:W-:Y:S07]  /*6710*/  LDSM.16.M88.4 R124, [R0+UR8+0x5080] ;  /* 0x00508008007c783b */ /* 0x000fee0008000200 */
[-C--:B-1----:R-:W-:Y:S08]  /*6720*/  HMMA.16816.F32 R92, R76, R118.reuse, R92 ;  /* 0x000000764c5c723c */ /* 0x082ff0000000185c */
[----:B------:R-:W-:Y:S01]  /*6730*/  HMMA.16816.F32 R116, R84, R118, R88 ;  /* 0x000000765474723c */ /* 0x000fe20000001858 */
[----:B------:R-:W1:Y:S07]  /*6740*/  LDSM.16.M88.4 R88, [R128+UR8+0x4080] ;  /* 0x004080088058783b */ /* 0x000e6e0008000200 */
[-C--:B------:R-:W-:Y:S01]  /*6750*/  HMMA.16816.F32 R96, R76, R122.reuse, R96 ;  /* 0x0000007a4c60723c */ /* 0x080fe20000001860 */
[----:B------:R-:W4:Y:S07]  /*6760*/  LDSM.16.M88.4 R76, [R128+UR8+0x5080] ;  /* 0x00508008804c783b */ /* 0x000f2e0008000200 */
[----:B------:R-:W-:Y:S01]  /*6770*/  HMMA.16816.F32 R100, R84, R122, R100 ;  /* 0x0000007a5464723c */ /* 0x000fe20000001864 */
[----:B------:R5:W-:Y:S04]  /*6780*/  LDSM.16.M88.4 R120, [R0+UR8+0x4080] ;  /* 0x004080080078783b */ /* 0x000be80008000200 */
[----:B------:R-:W4:Y:S03]  /*6790*/  LDSM.16.M88.4 R84, [R2+UR8+0x80] ;  /* 0x000080080254783b */ /* 0x000f260008000200 */
[C---:B--2---:R-:W-:Y:S01]  /*67a0*/  HMMA.16816.F32 R92, R80.reuse, R104, R92 ;  /* 0x00000068505c723c */ /* 0x044fe2000000185c */
[----:B------:R-:W2:Y:S01]  /*67b0*/  S2R R148, SR_CTAID.X ;  /* 0x0000000000947919 */ /* 0x000ea20000002500 */
[----:B-----5:R-:W5:Y:S06]  /*67c0*/  LDC R0, c[0x0][0x3c4] ;  /* 0x0000f100ff007b82 */ /* 0x020f6c0000000800 */
[----:B---3--:R-:W-:Y:S01]  /*67d0*/  HMMA.16816.F32 R96, R80, R108, R96 ;  /* 0x0000006c5060723c */ /* 0x008fe20000001860 */
[----:B------:R3:W2:Y:S07]  /*67e0*/  LDSM.16.M88.4 R80, [R2+UR8+0x2080] ;  /* 0x002080080250783b */ /* 0x0006ae0008000200 */
[C---:B0-----:R-:W-:Y:S01]  /*67f0*/  HMMA.16816.F32 R116, R112.reuse, R104, R116 ;  /* 0x000000687074723c */ /* 0x041fe20000001874 */
[----:B---3--:R-:W0:Y:S07]  /*6800*/  LDC R2, c[0x0][0x3d4] ;  /* 0x0000f500ff027b82 */ /* 0x008e2e0000000800 */
[----:B------:R-:W-:Y:S08]  /*6810*/  HMMA.16816.F32 R100, R112, R108, R100 ;  /* 0x0000006c7064723c */ /* 0x000ff00000001864 */
[C---:B-1----:R-:W-:Y:S08]  /*6820*/  HMMA.16816.F32 R92, R88.reuse, R106, R92 ;  /* 0x0000006a585c723c */ /* 0x042ff0000000185c */
[----:B------:R-:W-:Y:S01]  /*6830*/  HMMA.16816.F32 R96, R88, R110, R96 ;  /* 0x0000006e5860723c */ /* 0x000fe20000001860 */
[----:B------:R-:W1:Y:S07]  /*6840*/  LDSM.16.M88.4 R88, [R9+UR8+0x4080] ;  /* 0x004080080958783b */ /* 0x000e6e0008000200 */
[C---:B----4-:R-:W-:Y:S01]  /*6850*/  HMMA.16816.F32 R116, R76.reuse, R106, R116 ;  /* 0x0000006a4c74723c */ /* 0x050fe20000001874 */
[----:B------:R3:W4:Y:S07]  /*6860*/  LDSM.16.M88.4 R104, [R9+UR8+0x5080] ;  /* 0x005080080968783b */ /* 0x00072e0008000200 */
[----:B------:R-:W-:Y:S01]  /*6870*/  HMMA.16816.F32 R100, R76, R110, R100 ;  /* 0x0000006e4c64723c */ /* 0x000fe20000001864 */
[----:B--2---:R-:W-:Y:S01]  /*6880*/  IMAD.SHL.U32 R148, R148, 0x20, RZ ;  /* 0x0000002094947824 */ /* 0x004fe200078e00ff */
[----:B------:R-:W-:-:S06]  /*6890*/  UIADD3 UR4, UPT, UPT, UR4, 0x80, URZ ;  /* 0x0000008004047890 */ /* 0x000fcc000fffe0ff */
[----:B------:R-:W-:Y:S01]  /*68a0*/  HMMA.16816.F32 R92, R120, R84, R92 ;  /* 0x00000054785c723c */ /* 0x000fe2000000185c */
[----:B------:R-:W-:-:S07]  /*68b0*/  VIADD R148, R148, 0x20 ;  /* 0x0000002094947836 */ /* 0x000fce0000000000 */
[----:B------:R-:W-:Y:S08]  /*68c0*/  HMMA.16816.F32 R96, R120, R80, R96 ;  /* 0x000000507860723c */ /* 0x000ff00000001860 */
[C---:B------:R-:W-:Y:S08]  /*68d0*/  HMMA.16816.F32 R116, R124.reuse, R84, R116 ;  /* 0x000000547c74723c */ /* 0x040ff00000001874 */
[----:B------:R-:W-:Y:S01]  /*68e0*/  HMMA.16816.F32 R100, R124, R80, R100 ;  /* 0x000000507c64723c */ /* 0x000fe20000001864 */
[----:B------:R-:W-:Y:S01]  /*68f0*/  ISETP.LE.AND P1, PT, R148, UR4, PT ;  /* 0x0000000494007c0c */ /* 0x000fe2000bf23270 */
[----:B------:R-:W-:Y:S01]  /*6900*/  FFMA2 R72, R172.F32x2.HI_LO, R74.F32x2.HI_LO, R72.F32x2.HI_LO ;  /* 0x0000004aac487249 */ /* 0x000fe20000000048 */
[----:B0-----:R-:W-:Y:S01]  /*6910*/  LEA R8, R2, R8, 0x7 ;  /* 0x0000000802087211 */ /* 0x001fe200078e38ff */
[----:B-----5:R-:W-:-:S04]  /*6920*/  IMAD R7, R0, 0x80, R7 ;  /* 0x0000008000077824 */ /* 0x020fc800078e0207 */
[----:B-1----:R-:W-:Y:S01]  /*6930*/  HMMA.16816.F32 R92, R88, R86, R92 ;  /* 0x00000056585c723c */ /* 0x002fe2000000185c */
[----:B------:R-:W-:Y:S01]  /*6940*/  IMAD.MOV.U32 R174, RZ, RZ, R68 ;  /* 0x000000ffffae7224 */ /* 0x000fe200078e0044 */
[----:B------:R-:W-:Y:S01]  /*6950*/  MOV R2, R70 ;  /* 0x0000004600027202 */ /* 0x000fe20000000f00 */
[----:B---3--:R-:W-:-:S05]  /*6960*/  IMAD.MOV.U32 R9, RZ, RZ, R69 ;  /* 0x000000ffff097224 */ /* 0x008fca00078e0045 */
[----:B------:R-:W-:Y:S01]  /*6970*/  HMMA.16816.F32 R96, R88, R82, R96 ;  /* 0x000000525860723c */ /* 0x000fe20000001860 */
[----:B------:R-:W-:Y:S02]  /*6980*/  IMAD.MOV.U32 R0, RZ, RZ, R71 ;  /* 0x000000ffff007224 */ /* 0x000fe400078e0047 */
[----:B------:R-:W-:Y:S02]  /*6990*/  IMAD.MOV.U32 R172, RZ, RZ, R72 ;  /* 0x000000ffffac7224 */ /* 0x000fe400078e0048 */
[----:B------:R-:W-:-:S03]  /*69a0*/  IMAD.MOV.U32 R173, RZ, RZ, R73 ;  /* 0x000000ffffad7224 */ /* 0x000fc600078e0049 */
[C---:B----4-:R-:W-:Y:S08]  /*69b0*/  HMMA.16816.F32 R88, R104.reuse, R86, R116 ;  /* 0x000000566858723c */ /* 0x050ff00000001874 */
[----:B------:R-:W-:Y:S01]  /*69c0*/  HMMA.16816.F32 R100, R104, R82, R100 ;  /* 0x000000526864723c */ /* 0x000fe20000001864 */
[----:B------:R-:W-:-:S04]  /*69d0*/  NOP ;  /* 0x0000000000007918 */ /* 0x000fc80000000000 */
[----:B------:R-:W-:-:S15]  /*69e0*/  @!P1 BRA `(.L_x_1) ;  /* 0xffffffbc00e49947 */ /* 0x000fde000383ffff */
.L_x_0:
[----:B------:R-:W0:Y:S01]  /*69f0*/  S2R R0, SR_TID.X ;  /* 0x0000000000007919 */ /* 0x000e220000002100 */
[C---:B------:R-:W-:Y:S01]  /*6a00*/  FSETP.GEU.AND P6, PT, R173.reuse, 1.175494350822287508e-38, PT ;  /* 0x00800000ad00780b */ /* 0x040fe20003fce000 */
[----:B------:R-:W2:Y:S01]  /*6a10*/  LDCU.64 UR4, c[0x0][0x3e0] ;  /* 0x00007c00ff0477ac */ /* 0x000ea20008000a00 */
[C---:B------:R-:W-:Y:S01]  /*6a20*/  FSETP.GT.AND P3, PT, |R172|.reuse, 8.50705917302346158658e+37, PT ;  /* 0x7e800000ac00780b */ /* 0x040fe20003f64200 */
[----:B------:R-:W3:Y:S01]  /*6a30*/  S2R R72, SR_CTAID.X ;  /* 0x0000000000487919 */ /* 0x000ee20000002500 */
[C---:B------:R-:W-:Y:S02]  /*6a40*/  FSETP.GT.AND P4, PT, |R173|.reuse, 8.50705917302346158658e+37, PT ;  /* 0x7e800000ad00780b */ /* 0x040fe40003f84200 */
[C---:B------:R-:W-:Y:S01]  /*6a50*/  FSETP.GEU.AND P2, PT, |R172|.reuse, 1.175494350822287508e-38, PT ;  /* 0x00800000ac00780b */ /* 0x040fe20003f4e200 */
[----:B------:R-:W4:Y:S01]  /*6a60*/  S2R R73, SR_TID.X ;  /* 0x0000000000497919 */ /* 0x000f220000002100 */
[----:B------:R-:W-:Y:S02]  /*6a70*/  FSETP.GEU.AND P5, PT, |R173|, 1.175494350822287508e-38, PT ;  /* 0x00800000ad00780b */ /* 0x000fe40003fae200 */
[----:B------:R-:W-:-:S05]  /*6a80*/  FSETP.GEU.AND P1, PT, R172, 1.175494350822287508e-38, PT ;  /* 0x00800000ac00780b */ /* 0x000fca0003f2e000 */
[----:B------:R-:W-:Y:S01]  /*6a90*/  @P3 FMUL R97, R97, 0.25 ;  /* 0x3e80000061613820 */ /* 0x000fe20000400000 */
[----:B------:R-:W-:Y:S01]  /*6aa0*/  @P3 FMUL R96, R96, 0.25 ;  /* 0x3e80000060603820 */ /* 0x000fe20000400000 */
[----:B------:R-:W-:Y:S01]  /*6ab0*/  @P4 FMUL R99, R99, 0.25 ;  /* 0x3e80000063634820 */ /* 0x000fe20000400000 */
[----:B------:R-:W-:Y:S01]  /*6ac0*/  @P4 FMUL R98, R98, 0.25 ;  /* 0x3e80000062624820 */ /* 0x000fe20000400000 */
[----:B------:R-:W-:Y:S01]  /*6ad0*/  @P4 FMUL R95, R95, 0.25 ;  /* 0x3e8000005f5f4820 */ /* 0x000fe20000400000 */
[----:B------:R-:W-:Y:S01]  /*6ae0*/  @P4 FMUL R94, R94, 0.25 ;  /* 0x3e8000005e5e4820 */ /* 0x000fe20000400000 */
[----:B------:R-:W-:Y:S01]  /*6af0*/  @!P5 FMUL R99, R99, 16777216 ;  /* 0x4b8000006363d820 */ /* 0x000fe20000400000 */
[----:B------:R-:W-:Y:S01]  /*6b00*/  @!P5 FMUL R98, R98, 16777216 ;  /* 0x4b8000006262d820 */ /* 0x000fe20000400000 */
[----:B------:R-:W-:Y:S01]  /*6b10*/  @!P5 FMUL R95, R95, 16777216 ;  /* 0x4b8000005f5fd820 */ /* 0x000fe20000400000 */
[----:B------:R-:W-:Y:S01]  /*6b20*/  @!P5 FMUL R94, R94, 16777216 ;  /* 0x4b8000005e5ed820 */ /* 0x000fe20000400000 */
[----:B------:R-:W-:Y:S01]  /*6b30*/  @P3 FMUL R93, R93, 0.25 ;  /* 0x3e8000005d5d3820 */ /* 0x000fe20000400000 */
[----:B------:R-:W-:Y:S01]  /*6b40*/  @P3 FMUL R92, R92, 0.25 ;  /* 0x3e8000005c5c3820 */ /* 0x000fe20000400000 */
[----:B------:R-:W-:Y:S01]  /*6b50*/  @!P2 FMUL R97, R97, 16777216 ;  /* 0x4b8000006161a820 */ /* 0x000fe20000400000 */
[----:B------:R-:W-:Y:S01]  /*6b60*/  @!P2 FMUL R96, R96, 16777216 ;  /* 0x4b8000006060a820 */ /* 0x000fe20000400000 */
[----:B------:R-:W-:Y:S01]  /*6b70*/  @!P2 FMUL R93, R93, 16777216 ;  /* 0x4b8000005d5da820 */ /* 0x000fe20000400000 */
[----:B------:R-:W-:Y:S01]  /*6b80*/  @!P2 FMUL R92, R92, 16777216 ;  /* 0x4b8000005c5ca820 */ /* 0x000fe20000400000 */
[C---:B0-----:R-:W-:Y:S01]  /*6b90*/  SHF.L.U32 R2, R0.reuse, 0x1, RZ ;  /* 0x0000000100027819 */ /* 0x041fe200000006ff */
[C---:B-1----:R-:W-:Y:S01]  /*6ba0*/  IMAD.SHL.U32 R6, R0.reuse, 0x4, RZ ;  /* 0x0000000400067824 */ /* 0x042fe200078e00ff */
[----:B------:R-:W-:Y:S01]  /*6bb0*/  SHF.R.S32.HI R3, RZ, 0x3, R0 ;  /* 0x00000003ff037819 */ /* 0x000fe20000011400 */
[----:B--2---:R-:W-:Y:S01]  /*6bc0*/  UIMAD UR4, UR9, UR4, URZ ;  /* 0x00000004090472a4 */ /* 0x004fe2000f8e02ff */
[----:B------:R-:W-:Y:S01]  /*6bd0*/  LOP3.LUT R7, R0, 0x60, RZ, 0xc0, !PT ;  /* 0x0000006000077812 */ /* 0x000fe200078ec0ff */
[----:B---3--:R-:W-:Y:S01]  /*6be0*/  IMAD.SHL.U32 R72, R72, 0x20, RZ ;  /* 0x0000002048487824 */ /* 0x008fe200078e00ff */
[----:B------:R-:W-:Y:S01]  /*6bf0*/  SGXT R3, R3, 0x1 ;  /* 0x000000010303781a */ /* 0x000fe20000000200 */
[----:B------:R-:W-:Y:S01]  /*6c00*/  USHF.L.U32 UR6, UR4, 0x1, URZ ;  /* 0x0000000104067899 */ /* 0x000fe200080006ff */
[----:B------:R-:W-:-:S02]  /*6c10*/  LOP3.LUT R2, R2, 0x3c, RZ, 0xc0, !PT ;  /* 0x0000003c02027812 */ /* 0x000fc400078ec0ff */
[----:B------:R-:W-:Y:S02]  /*6c20*/  LOP3.LUT R4, R3, 0x440, RZ, 0xc0, !PT ;  /* 0x0000044003047812 */ /* 0x000fe400078ec0ff */
[----:B------:R-:W-:Y:S01]  /*6c30*/  SHF.R.S32.HI R5, RZ, 0x4, R0 ;  /* 0x00000004ff057819 */ /* 0x000fe20000011400 */
[----:B------:R-:W-:Y:S01]  /*6c40*/  IMAD R3, R7, 0x8, R2 ;  /* 0x0000000807037824 */ /* 0x000fe200078e0202 */
[C---:B------:R-:W-:Y:S01]  /*6c50*/  LOP3.LUT R9, R0.reuse, 0x7, RZ, 0xc0, !PT ;  /* 0x0000000700097812 */ /* 0x040fe200078ec0ff */
[----:B------:R-:W-:Y:S01]  /*6c60*/  IMAD.SHL.U32 R2, R0, 0x40, RZ ;  /* 0x0000004000027824 */ /* 0x000fe200078e00ff */
[----:B------:R-:W-:Y:S02]  /*6c70*/  SGXT R5, R5, 0x1 ;  /* 0x000000010505781a */ /* 0x000fe40000000200 */
[----:B------:R-:W-:Y:S02]  /*6c80*/  LEA R7, R9, R4, 0x3 ;  /* 0x0000000409077211 */ /* 0x000fe400078e18ff */
[----:B------:R-:W-:-:S02]  /*6c90*/  LOP3.LUT R2, R2, 0x40, RZ, 0xc0, !PT ;  /* 0x0000004002027812 */ /* 0x000fc400078ec0ff */
[----:B------:R-:W-:Y:S02]  /*6ca0*/  LOP3.LUT R5, R5, 0x804, RZ, 0xc0, !PT ;  /* 0x0000080405057812 */ /* 0x000fe400078ec0ff */
[----:B------:R-:W-:Y:S01]  /*6cb0*/  LOP3.LUT R4, R7, 0x40, R0, 0x78, !PT ;  /* 0x0000004007047812 */ /* 0x000fe200078e7800 */
[----:B------:R-:W-:Y:S02]  /*6cc0*/  IMAD.IADD R29, R2, 0x1, R3 ;  /* 0x00000001021d7824 */ /* 0x000fe400078e0203 */
[----:B------:R-:W-:Y:S01]  /*6cd0*/  FMUL R2, R173, 8388608 ;  /* 0x4b000000ad027820 */ /* 0x000fe20000400000 */
[----:B------:R-:W-:Y:S02]  /*6ce0*/  LOP3.LUT R5, R5, 0x80, R6, 0xf8, !PT ;  /* 0x0000008005057812 */ /* 0x000fe400078ef806 */
[----:B------:R-:W-:Y:S02]  /*6cf0*/  SHF.R.U32.HI R3, RZ, 0x1, R0 ;  /* 0x00000001ff037819 */ /* 0x000fe40000011600 */
[----:B------:R-:W-:Y:S01]  /*6d00*/  LOP3.LUT R30, R5, R4, RZ, 0xfc, !PT ;  /* 0x00000004051e7212 */ /* 0x000fe200078efcff */
[----:B------:R-:W-:Y:S01]  /*6d10*/  BAR.SYNC.DEFER_BLOCKING 0x0 ;  /* 0x0000000000007b1d */ /* 0x000fe20000010000 */
[----:B------:R-:W-:Y:S01]  /*6d20*/  FSEL R33, R2, R173, !P6 ;  /* 0x000000ad02217208 */ /* 0x000fe20007000000 */
[----:B------:R-:W-:Y:S01]  /*6d30*/  @P4 FMUL R173, R173, 0.25 ;  /* 0x3e800000adad4820 */ /* 0x000fe20000400000 */
[----:B------:R-:W-:-:S02]  /*6d40*/  LOP3.LUT R2, R3, 0xc, RZ, 0xc0, !PT ;  /* 0x0000000c03027812 */ /* 0x000fc400078ec0ff */
[----:B------:R-:W-:Y:S01]  /*6d50*/  LEA R5, R9, UR8, 0x4 ;  /* 0x0000000809057c11 */ /* 0x000fe2000f8e20ff */
[----:B------:R-:W-:Y:S01]  /*6d60*/  @!P5 FMUL R173, R173, 16777216 ;  /* 0x4b800000adadd820 */ /* 0x000fe20000400000 */
[----:B------:R-:W-:Y:S02]  /*6d70*/  LOP3.LUT R6, R0, 0x7f, RZ, 0xc0, !PT ;  /* 0x0000007f00067812 */ /* 0x000fe400078ec0ff */
[----:B------:R-:W-:Y:S01]  /*6d80*/  FSETP.GEU.AND P4, PT, R11, 1.175494350822287508e-38, PT ;  /* 0x008000000b00780b */ /* 0x000fe20003f8e000 */
[----:B------:R-:W-:Y:S02]  /*6d90*/  IMAD.IADD R40, R2, 0x1, R5 ;  /* 0x0000000102287824 */ /* 0x000fe400078e0205 */
[----:B------:R-:W-:Y:S01]  /*6da0*/  FMUL R2, R172, 8388608 ;  /* 0x4b000000ac027820 */ /* 0x000fe20000400000 */
[----:B------:R-:W-:Y:S01]  /*6db0*/  IADD3 R5, PT, PT, R33, -0x3f3504f3, RZ ;  /* 0xc0cafb0d21057810 */ /* 0x000fe20007ffe0ff */
[----:B------:R-:W0:Y:S01]  /*6dc0*/  MUFU.RCP R3, R173 ;  /* 0x000000ad00037308 */ /* 0x000e220000001000 */
[----:B------:R-:W-:-:S02]  /*6dd0*/  ISETP.GE.U32.AND P0, PT, R6, 0x20, PT ;  /* 0x000000200600780c */ /* 0x000fc40003f06070 */
[----:B------:R-:W-:Y:S01]  /*6de0*/  FSEL R31, R2, R172, !P1 ;  /* 0x000000ac021f7208 */ /* 0x000fe20004800000 */
[----:B------:R-:W-:Y:S01]  /*6df0*/  @P3 FMUL R172, R172, 0.25 ;  /* 0x3e800000acac3820 */ /* 0x000fe20000400000 */
[C---:B------:R-:W-:Y:S01]  /*6e00*/  FMUL R2, R11.reuse, 8388608 ;  /* 0x4b0000000b027820 */ /* 0x040fe20000400000 */
[----:B------:R-:W-:Y:S02]  /*6e10*/  FSEL R4, RZ, -23, P6 ;  /* 0xc1b80000ff047808 */ /* 0x000fe40003000000 */
[----:B------:R-:W-:Y:S01]  /*6e20*/  @!P2 FMUL R172, R172, 16777216 ;  /* 0x4b800000acaca820 */ /* 0x000fe20000400000 */
[----:B------:R-:W-:Y:S02]  /*6e30*/  FSETP.GT.AND P6, PT, |R11|, 8.50705917302346158658e+37, PT ;  /* 0x7e8000000b00780b */ /* 0x000fe40003fc4200 */
[----:B------:R-:W-:Y:S01]  /*6e40*/  LOP3.LUT R6, R5, 0xff800000, RZ, 0xc0, !PT ;  /* 0xff80000005067812 */ /* 0x000fe200078ec0ff */
[----:B------:R-:W1:Y:S01]  /*6e50*/  MUFU.RCP R8, R172 ;  /* 0x000000ac00087308 */ /* 0x000e620000001000 */
[----:B------:R-:W-:-:S02]  /*6e60*/  FSEL R57, R2, R11, !P4 ;  /* 0x0000000b02397208 */ /* 0x000fc40006000000 */
[----:B------:R-:W-:Y:S02]  /*6e70*/  FSEL R2, RZ, -23, P1 ;  /* 0xc1b80000ff027808 */ /* 0x000fe40000800000 */
[C---:B------:R-:W-:Y:S01]  /*6e80*/  FSETP.GT.AND P1, PT, |R10|.reuse, 8.50705917302346158658e+37, PT ;  /* 0x7e8000000a00780b */ /* 0x040fe20003f24200 */
[----:B0-----:R-:W-:Y:S01]  /*6e90*/  FMUL R21, R3, R99 ;  /* 0x0000006303157220 */ /* 0x001fe20000400000 */
[----:B------:R-:W-:Y:S01]  /*6ea0*/  FSETP.GEU.AND P5, PT, |R11|, 1.175494350822287508e-38, PT ;  /* 0x008000000b00780b */ /* 0x000fe20003fae200 */
[----:B------:R-:W-:Y:S01]  /*6eb0*/  FMUL R22, R3, R98 ;  /* 0x0000006203167220 */ /* 0x000fe20000400000 */
[----:B------:R-:W-:Y:S01]  /*6ec0*/  I2FP.F32.S32 R7, R6 ;  /* 0x0000000600077245 */ /* 0x000fe20000201400 */
[----:B------:R-:W-:Y:S01]  /*6ed0*/  @P6 FMUL R11, R11, 0.25 ;  /* 0x3e8000000b0b6820 */ /* 0x000fe20000400000 */
[C---:B------:R-:W-:Y:S01]  /*6ee0*/  FSETP.GEU.AND P3, PT, |R10|.reuse, 1.175494350822287508e-38, PT ;  /* 0x008000000a00780b */ /* 0x040fe20003f6e200 */
[----:B------:R-:W-:Y:S01]  /*6ef0*/  FMUL R26, R3, R95 ;  /* 0x0000005f031a7220 */ /* 0x000fe20000400000 */
[C---:B------:R-:W-:Y:S01]  /*6f00*/  FSETP.GEU.AND P2, PT, R10.reuse, 1.175494350822287508e-38, PT ;  /* 0x008000000a00780b */ /* 0x040fe20003f4e000 */
[----:B------:R-:W-:Y:S01]  /*6f10*/  FFMA.FTZ R7, R7, 1.1920928955078125e-07, R4 ;  /* 0x3400000007077823 */ /* 0x000fe20000010004 */
[----:B------:R-:W-:Y:S01]  /*6f20*/  FMUL R4, R10, 8388608 ;  /* 0x4b0000000a047820 */ /* 0x000fe20000400000 */
[----:B------:R-:W-:Y:S01]  /*6f30*/  FMUL R25, R3, R94 ;  /* 0x0000005e03197220 */ /* 0x000fe20000400000 */
[C---:B-1----:R-:W-:Y:S01]  /*6f40*/  FMUL R23, R8.reuse, R97 ;  /* 0x0000006108177220 */ /* 0x042fe20000400000 */
[C---:B------:R-:W-:Y:S01]  /*6f50*/  FMUL R24, R8.reuse, R96 ;  /* 0x0000006008187220 */ /* 0x040fe20000400000 */
[----:B------:R-:W-:Y:S01]  /*6f60*/  FMUL R28, R8, R93 ;  /* 0x0000005d081c7220 */ /* 0x000fe20000400000 */
[----:B------:R-:W-:Y:S01]  /*6f70*/  FSEL R32, R4, R10, !P2 ;  /* 0x0000000a04207208 */ /* 0x000fe20005000000 */
[----:B------:R-:W-:Y:S01]  /*6f80*/  @P1 FMUL R10, R10, 0.25 ;  /* 0x3e8000000a0a1820 */ /* 0x000fe20000400000 */
[----:B------:R-:W-:Y:S01]  /*6f90*/  @!P5 FMUL R11, R11, 16777216 ;  /* 0x4b8000000b0bd820 */ /* 0x000fe20000400000 */
[----:B------:R-:W-:Y:S01]  /*6fa0*/  FMUL R27, R8, R92 ;  /* 0x0000005c081b7220 */ /* 0x000fe20000400000 */
[----:B------:R-:W-:-:S02]  /*6fb0*/  VIADD R3, R31, 0xc0cafb0d ;  /* 0xc0cafb0d1f037836 */ /* 0x000fc40000000000 */
[----:B------:R-:W-:Y:S01]  /*6fc0*/  @!P3 FMUL R10, R10, 16777216 ;  /* 0x4b8000000a0ab820 */ /* 0x000fe20000400000 */
[----:B------:R-:W0:Y:S01]  /*6fd0*/  MUFU.RCP R8, R11 ;  /* 0x0000000b00087308 */ /* 0x000e220000001000 */
[----:B------:R-:W-:Y:S01]  /*6fe0*/  @P6 FMUL R103, R103, 0.25 ;  /* 0x3e80000067676820 */ /* 0x000fe20000400000 */
[----:B------:R-:W-:Y:S01]  /*6ff0*/  @P6 FMUL R102, R102, 0.25 ;  /* 0x3e80000066666820 */ /* 0x000fe20000400000 */
[----:B------:R-:W-:Y:S01]  /*7000*/  LOP3.LUT R3, R3, 0xff800000, RZ, 0xc0, !PT ;  /* 0xff80000003037812 */ /* 0x000fe200078ec0ff */
[----:B------:R-:W-:Y:S01]  /*7010*/  @P6 FMUL R91, R91, 0.25 ;  /* 0x3e8000005b5b6820 */ /* 0x000fe20000400000 */
[----:B------:R-:W-:Y:S01]  /*7020*/  @P6 FMUL R90, R90, 0.25 ;  /* 0x3e8000005a5a6820 */ /* 0x000fe20000400000 */
[----:B------:R-:W-:Y:S01]  /*7030*/  VIADD R9, R57, 0xc0cafb0d ;  /* 0xc0cafb0d39097836 */ /* 0x000fe20000000000 */
[----:B------:R-:W-:Y:S01]  /*7040*/  I2FP.F32.S32 R5, R3 ;  /* 0x0000000300057245 */ /* 0x000fe20000201400 */
[----:B------:R1:W2:Y:S01]  /*7050*/  MUFU.RCP R12, R10 ;  /* 0x0000000a000c7308 */ /* 0x0002a20000001000 */
        /* <DEDUP_REMOVED lines=8> */
[----:B-1----:R-:W-:Y:S01]  /*70e0*/  LOP3.LUT R10, R9, 0xff800000, RZ, 0xc0, !PT ;  /* 0xff800000090a7812 */ /* 0x002fe200078ec0ff */
[----:B------:R-:W-:Y:S01]  /*70f0*/  FFMA.FTZ R2, R5, 1.1920928955078125e-07, R2 ;  /* 0x3400000005027823 */ /* 0x000fe20000010002 */
[----:B------:R-:W-:-:S02]  /*7100*/  VIADD R5, R32, 0xc0cafb0d ;  /* 0xc0cafb0d20057836 */ /* 0x000fc40000000000 */
[----:B------:R-:W-:Y:S01]  /*7110*/  @!P3 FMUL R100, R100, 16777216 ;  /* 0x4b8000006464b820 */ /* 0x000fe20000400000 */
[----:B------:R-:W-:Y:S01]  /*7120*/  @!P3 FMUL R88, R88, 16777216 ;  /* 0x4b8000005858b820 */ /* 0x000fe20000400000 */
[C---:B0-----:R-:W-:Y:S01]  /*7130*/  FMUL R13, R8.reuse, R103 ;  /* 0x00000067080d7220 */ /* 0x041fe20000400000 */
[C---:B------:R-:W-:Y:S01]  /*7140*/  FMUL R14, R8.reuse, R102 ;  /* 0x00000066080e7220 */ /* 0x040fe20000400000 */
[C---:B------:R-:W-:Y:S01]  /*7150*/  FMUL R18, R8.reuse, R91 ;  /* 0x0000005b08127220 */ /* 0x040fe20000400000 */
[----:B------:R-:W-:Y:S01]  /*7160*/  FMUL R17, R8, R90 ;  /* 0x0000005a08117220 */ /* 0x000fe20000400000 */
[----:B------:R-:W-:Y:S01]  /*7170*/  FSEL R8, RZ, -23, P4 ;  /* 0xc1b80000ff087808 */ /* 0x000fe20002000000 */
[----:B------:R-:W-:Y:S01]  /*7180*/  @!P3 FMUL R101, R101, 16777216 ;  /* 0x4b8000006565b820 */ /* 0x000fe20000400000 */
[----:B------:R-:W-:Y:S01]  /*7190*/  @!P3 FMUL R89, R89, 16777216 ;  /* 0x4b8000005959b820 */ /* 0x000fe20000400000 */
[----:B------:R-:W-:Y:S01]  /*71a0*/  I2FP.F32.S32 R11, R10 ;  /* 0x0000000a000b7245 */ /* 0x000fe20000201400 */
[C---:B--2---:R-:W-:Y:S01]  /*71b0*/  FMUL R16, R12.reuse, R100 ;  /* 0x000000640c107220 */ /* 0x044fe20000400000 */
[C---:B------:R-:W-:Y:S01]  /*71c0*/  FMUL R19, R12.reuse, R88 ;  /* 0x000000580c137220 */ /* 0x040fe20000400000 */
[----:B------:R-:W-:Y:S01]  /*71d0*/  LOP3.LUT R5, R5, 0xff800000, RZ, 0xc0, !PT ;  /* 0xff80000005057812 */ /* 0x000fe200078ec0ff */
[C---:B------:R-:W-:Y:S01]  /*71e0*/  FMUL R15, R12.reuse, R101 ;  /* 0x000000650c0f7220 */ /* 0x040fe20000400000 */
[----:B------:R-:W-:Y:S01]  /*71f0*/  FMUL R20, R12, R89 ;  /* 0x000000590c147220 */ /* 0x000fe20000400000 */
[----:B------:R-:W-:Y:S01]  /*7200*/  FFMA.FTZ R12, R11, 1.1920928955078125e-07, R8 ;  /* 0x340000000b0c7823 */ /* 0x000fe20000010008 */
[----:B------:R-:W-:Y:S01]  /*7210*/  F2FP.F16.F32.PACK_AB R24, R24, R27 ;  /* 0x0000001b1818723e */ /* 0x000fe200000000ff */
[----:B------:R-:W-:Y:S01]  /*7220*/  IMAD.IADD R3, R31, 0x1, -R3 ;  /* 0x000000011f037824 */ /* 0x000fe200078e0a03 */
[----:B------:R-:W-:Y:S01]  /*7230*/  F2FP.F16.F32.PACK_AB R23, R23, R28 ;  /* 0x0000001c1717723e */ /* 0x000fe200000000ff */
[----:B------:R-:W-:Y:S01]  /*7240*/  IMAD.IADD R6, R33, 0x1, -R6 ;  /* 0x0000000121067824 */ /* 0x000fe200078e0a06 */
[----:B------:R-:W-:Y:S01]  /*7250*/  F2FP.F16.F32.PACK_AB R22, R22, R25 ;  /* 0x000000191616723e */ /* 0x000fe200000000ff */
[----:B------:R-:W-:Y:S01]  /*7260*/  FADD R3, R3, -1 ;  /* 0xbf80000003037421 */ /* 0x000fe20000000000 */
[----:B------:R-:W-:Y:S01]  /*7270*/  F2FP.F16.F32.PACK_AB R21, R21, R26 ;  /* 0x0000001a1515723e */ /* 0x000fe200000000ff */
[----:B------:R-:W-:Y:S01]  /*7280*/  FADD R6, R6, -1 ;  /* 0xbf80000006067421 */ /* 0x000fe20000000000 */
[----:B------:R-:W-:Y:S01]  /*7290*/  LOP3.LUT R8, R29, 0x40, RZ, 0x3c, !PT ;  /* 0x000000401d087812 */ /* 0x000fe200078e3cff */
[----:B------:R-:W-:Y:S01]  /*72a0*/  STS [R29+UR8], R24 ;  /* 0x000000181d007988 */ /* 0x000fe20008000808 */
[----:B------:R-:W-:Y:S01]  /*72b0*/  FSEL R4, RZ, -23, P2 ;  /* 0xc1b80000ff047808 */ /* 0x000fe20001000000 */
[----:B------:R-:W0:Y:S01]  /*72c0*/  LDC R26, c[0x0][0x3e8] ;  /* 0x0000fa00ff1a7b82 */ /* 0x000e220000000800 */
[----:B------:R-:W-:Y:S01]  /*72d0*/  I2FP.F32.S32 R9, R5 ;  /* 0x0000000500097245 */ /* 0x000fe20000201400 */
[----:B------:R-:W-:Y:S01]  /*72e0*/  STS [R29+UR8+0x80], R23 ;  /* 0x000080171d007988 */ /* 0x000fe20008000808 */
[----:B------:R-:W-:-:S02]  /*72f0*/  F2FP.F16.F32.PACK_AB R16, R16, R19 ;  /* 0x000000131010723e */ /* 0x000fc400000000ff */
[----:B------:R-:W-:Y:S01]  /*7300*/  MOV R19, 0x3dc6b27f ;  /* 0x3dc6b27f00137802 */ /* 0x000fe20000000f00 */
[----:B------:R-:W-:Y:S01]  /*7310*/  STS [R8+UR8+0x400], R22 ;  /* 0x0004001608007988 */ /* 0x000fe20008000808 */
[----:B------:R-:W-:Y:S01]  /*7320*/  FFMA.FTZ R9, R9, 1.1920928955078125e-07, R4 ;  /* 0x3400000009097823 */ /* 0x000fe20000010004 */
[----:B------:R-:W-:Y:S02]  /*7330*/  F2FP.F16.F32.PACK_AB R15, R15, R20 ;  /* 0x000000140f0f723e */ /* 0x000fe400000000ff */
[----:B------:R1:W-:Y:S01]  /*7340*/  STS [R8+UR8+0x480], R21 ;  /* 0x0004801508007988 */ /* 0x0003e20008000808 */
[----:B------:R-:W-:Y:S01]  /*7350*/  FFMA.FTZ R4, R3, R19, -0.16845393180847167969 ;  /* 0xbe2c7f3003047423 */ /* 0x000fe20000010013 */
[----:B------:R-:W-:Y:S02]  /*7360*/  LOP3.LUT R11, R29, 0x4, RZ, 0x3c, !PT ;  /* 0x000000041d0b7812 */ /* 0x000fe400078e3cff */
[----:B------:R-:W-:Y:S01]  /*7370*/  F2FP.F16.F32.PACK_AB R13, R13, R18 ;  /* 0x000000120d0d723e */ /* 0x000fe200000000ff */
[C---:B------:R-:W-:Y:S01]  /*7380*/  FFMA.FTZ R4, R3.reuse, R4, 0.1716887056827545166 ;  /* 0x3e2fcf2a03047423 */ /* 0x040fe20000010004 */
[----:B------:R-:W-:Y:S01]  /*7390*/  SHF.R.U32.HI R18, RZ, 0x5, R0 ;  /* 0x00000005ff127819 */ /* 0x000fe20000011600 */
[----:B------:R-:W-:Y:S01]  /*73a0*/  STS [R11+UR8+0x800], R16 ;  /* 0x000800100b007988 */ /* 0x000fe20008000808 */
[----:B------:R-:W-:Y:S01]  /*73b0*/  F2FP.F16.F32.PACK_AB R14, R14, R17 ;  /* 0x000000110e0e723e */ /* 0x000fe200000000ff */
[----:B------:R-:W-:Y:S01]  /*73c0*/  FFMA.FTZ R4, R3, R4, -0.17900948226451873779 ;  /* 0xbe374e4303047423 */ /* 0x000fe20000010004 */
[----:B-1----:R-:W-:-:S02]  /*73d0*/  IMAD.IADD R8, R32, 0x1, -R5 ;  /* 0x0000000120087824 */ /* 0x002fc400078e0a05 */
[----:B------:R-:W-:Y:S01]  /*73e0*/  FFMA.FTZ R5, R6, R19, -0.16845393180847167969 ;  /* 0xbe2c7f3006057423 */ /* 0x000fe20000010013 */
[----:B------:R1:W-:Y:S01]  /*73f0*/  STS [R11+UR8+0x880], R15 ;  /* 0x0008800f0b007988 */ /* 0x0003e20008000808 */
[----:B------:R-:W-:Y:S01]  /*7400*/  FFMA.FTZ R4, R3, R4, 0.20512372255325317383 ;  /* 0x3e520bf403047423 */ /* 0x000fe20000010004 */
[----:B------:R-:W-:Y:S01]  /*7410*/  FADD R8, R8, -1 ;  /* 0xbf80000008087421 */ /* 0x000fe20000000000 */
[C---:B------:R-:W-:Y:S01]  /*7420*/  FFMA.FTZ R5, R6.reuse, R5, 0.1716887056827545166 ;  /* 0x3e2fcf2a06057423 */ /* 0x040fe20000010005 */
[----:B------:R-:W-:Y:S01]  /*7430*/  IADD3 R10, PT, PT, R57, -R10, RZ ;  /* 0x8000000a390a7210 */ /* 0x000fe20007ffe0ff */
[----:B------:R-:W-:Y:S01]  /*7440*/  FFMA.FTZ R4, R3, R4, -0.24046532809734344482 ;  /* 0xbe763c8b03047423 */ /* 0x000fe20000010004 */
[----:B------:R-:W-:Y:S01]  /*7450*/  LOP3.LUT R17, R29, 0x44, RZ, 0x3c, !PT ;  /* 0x000000441d117812 */ /* 0x000fe200078e3cff */
[----:B------:R-:W-:Y:S01]  /*7460*/  FFMA.FTZ R5, R6, R5, -0.17900948226451873779 ;  /* 0xbe374e4306057423 */ /* 0x000fe20000010005 */
[----:B------:R-:W-:Y:S01]  /*7470*/  SGXT.U32 R23, R18, 0x2 ;  /* 0x000000021217781a */ /* 0x000fe20000000000 */
[C---:B------:R-:W-:Y:S01]  /*7480*/  FFMA.FTZ R4, R3.reuse, R4, 0.28857114911079406738 ;  /* 0x3e93bf9903047423 */ /* 0x040fe20000010004 */
[----:B-1----:R-:W-:Y:S01]  /*7490*/  FFMA.FTZ R11, R8, R19, -0.16845393180847167969 ;  /* 0xbe2c7f30080b7423 */ /* 0x002fe20000010013 */
[----:B------:R-:W-:Y:S01]  /*74a0*/  FFMA.FTZ R5, R6, R5, 0.20512372255325317383 ;  /* 0x3e520bf406057423 */ /* 0x000fe20000010005 */
[----:B------:R-:W-:Y:S01]  /*74b0*/  FADD R10, R10, -1 ;  /* 0xbf8000000a0a7421 */ /* 0x000fe20000000000 */
[C---:B------:R-:W-:Y:S01]  /*74c0*/  FFMA.FTZ R4, R3.reuse, R4, -0.36067417263984680176 ;  /* 0xbeb8aa4903047423 */ /* 0x040fe20000010004 */
[----:B------:R-:W-:Y:S01]  /*74d0*/  FFMA.FTZ R11, R8, R11, 0.1716887056827545166 ;  /* 0x3e2fcf2a080b7423 */ /* 0x000fe2000001000b */
[----:B------:R-:W-:Y:S01]  /*74e0*/  FFMA.FTZ R5, R6, R5, -0.24046532809734344482 ;  /* 0xbe763c8b06057423 */ /* 0x000fe20000010005 */
[----:B------:R0:W-:Y:S01]  /*74f0*/  STS [R17+UR8+0xc00], R14 ;  /* 0x000c000e11007988 */ /* 0x0001e20008000808 */
[C---:B------:R-:W-:Y:S01]  /*7500*/  FFMA.FTZ R4, R3.reuse, R4, 0.48089820146560668945 ;  /* 0x3ef6384a03047423 */ /* 0x040fe20000010004 */
[----:B------:R-:W-:Y:S01]  /*7510*/  FFMA.FTZ R11, R8, R11, -0.17900948226451873779 ;  /* 0xbe374e43080b7423 */ /* 0x000fe2000001000b */
[----:B------:R-:W-:Y:S01]  /*7520*/  FFMA.FTZ R5, R6, R5, 0.28857114911079406738 ;  /* 0x3e93bf9906057423 */ /* 0x000fe20000010005 */
[----:B------:R1:W-:Y:S01]  /*7530*/  STS [R17+UR8+0xc80], R13 ;  /* 0x000c800d11007988 */ /* 0x0003e20008000808 */
[C---:B------:R-:W-:Y:S01]  /*7540*/  FFMA.FTZ R4, R3.reuse, R4, -0.72134751081466674805 ;  /* 0xbf38aa3b03047423 */ /* 0x040fe20000010004 */
[----:B------:R-:W-:Y:S01]  /*7550*/  FFMA.FTZ R11, R8, R11, 0.20512372255325317383 ;  /* 0x3e520bf4080b7423 */ /* 0x000fe2000001000b */
[----:B------:R-:W-:Y:S01]  /*7560*/  FFMA.FTZ R5, R6, R5, -0.36067417263984680176 ;  /* 0xbeb8aa4906057423 */ /* 0x000fe20000010005 */
[----:B------:R-:W-:Y:S01]  /*7570*/  BAR.SYNC.DEFER_BLOCKING 0x0 ;  /* 0x0000000000007b1d */ /* 0x000fe20000010000 */
[----:B------:R-:W-:Y:S01]  /*7580*/  FMUL R4, R3, R4 ;  /* 0x0000000403047220 */ /* 0x000fe20000400000 */
[----:B0-----:R-:W-:-:S02]  /*7590*/  IMAD R14, R23, R26, RZ ;  /* 0x0000001a170e7224 */ /* 0x001fc400078e02ff */
[----:B------:R-:W-:Y:S01]  /*75a0*/  FFMA.FTZ R5, R6, R5, 0.48089820146560668945 ;  /* 0x3ef6384a06057423 */ /* 0x000fe20000010005 */
[----:B------:R-:W-:Y:S01]  /*75b0*/  FFMA.FTZ R11, R8, R11, -0.24046532809734344482 ;  /* 0xbe763c8b080b7423 */ /* 0x000fe2000001000b */
[----:B------:R-:W-:Y:S01]  /*75c0*/  FMUL R4, R3, R4 ;  /* 0x0000000403047220 */ /* 0x000fe20000400000 */
[----:B-1----:R-:W-:Y:S01]  /*75d0*/  FFMA.FTZ R13, R10, R19, -0.16845393180847167969 ;  /* 0xbe2c7f300a0d7423 */ /* 0x002fe20000010013 */
[----:B------:R-:W-:Y:S02]  /*75e0*/  IMAD R15, R26, 0x4, R14 ;  /* 0x000000041a0f7824 */ /* 0x000fe400078e020e */
[----:B------:R-:W-:Y:S01]  /*75f0*/  FFMA.FTZ R5, R6, R5, -0.72134751081466674805 ;  /* 0xbf38aa3b06057423 */ /* 0x000fe20000010005 */
[----:B------:R-:W-:Y:S01]  /*7600*/  FFMA.FTZ R11, R8, R11, 0.28857114911079406738 ;  /* 0x3e93bf99080b7423 */ /* 0x000fe2000001000b */
[----:B------:R-:W-:Y:S01]  /*7610*/  FFMA.FTZ R13, R10, R13, 0.1716887056827545166 ;  /* 0x3e2fcf2a0a0d7423 */ /* 0x000fe2000001000d */
[----:B------:R-:W-:Y:S02]  /*7620*/  IMAD R16, R26, 0x4, R15 ;  /* 0x000000041a107824 */ /* 0x000fe400078e020f */
[----:B------:R-:W-:Y:S01]  /*7630*/  FMUL R5, R6, R5 ;  /* 0x0000000506057220 */ /* 0x000fe20000400000 */
[----:B------:R-:W-:Y:S01]  /*7640*/  FFMA.FTZ R11, R8, R11, -0.36067417263984680176 ;  /* 0xbeb8aa49080b7423 */ /* 0x000fe2000001000b */
[----:B------:R-:W-:Y:S01]  /*7650*/  FFMA.FTZ R13, R10, R13, -0.17900948226451873779 ;  /* 0xbe374e430a0d7423 */ /* 0x000fe2000001000d */
[----:B------:R-:W-:Y:S01]  /*7660*/  ISETP.GE.U32.AND P1, PT, R31, 0x7f800000, PT ;  /* 0x7f8000001f00780c */ /* 0x000fe20003f26070 */
[----:B------:R-:W-:Y:S01]  /*7670*/  FMUL R5, R6, R5 ;  /* 0x0000000506057220 */ /* 0x000fe20000400000 */
[----:B------:R-:W-:Y:S01]  /*7680*/  LEA R17, R26, R16, 0x2 ;  /* 0x000000101a117211 */ /* 0x000fe200078e10ff */
[----:B------:R-:W-:Y:S01]  /*7690*/  FFMA.FTZ R13, R10, R13, 0.20512372255325317383 ;  /* 0x3e520bf40a0d7423 */ /* 0x000fe2000001000d */
[----:B------:R-:W-:Y:S01]  /*76a0*/  FFMA.FTZ R11, R8, R11, 0.48089820146560668945 ;  /* 0x3ef6384a080b7423 */ /* 0x000fe2000001000b */
[----:B------:R-:W-:Y:S01]  /*76b0*/  FFMA.FTZ R3, R3, 1.4426950216293334961, R4 ;  /* 0x3fb8aa3b03037823 */ /* 0x000fe20000010004 */
[----:B------:R-:W-:Y:S01]  /*76c0*/  FFMA.FTZ R6, R6, 1.4426950216293334961, R5 ;  /* 0x3fb8aa3b06067823 */ /* 0x000fe20000010005 */
[----:B------:R-:W-:Y:S01]  /*76d0*/  FFMA.FTZ R13, R10, R13, -0.24046532809734344482 ;  /* 0xbe763c8b0a0d7423 */ /* 0x000fe2000001000d */
[----:B------:R-:W-:Y:S01]  /*76e0*/  IMAD R18, R26, 0x4, R17 ;  /* 0x000000041a127824 */ /* 0x000fe200078e0211 */
[----:B------:R-:W0:Y:S01]  /*76f0*/  LDC.64 R4, c[0x0][0x398] ;  /* 0x0000e600ff047b82 */ /* 0x000e220000000a00 */
[----:B------:R-:W-:Y:S01]  /*7700*/  FFMA.FTZ R11, R8, R11, -0.72134751081466674805 ;  /* 0xbf38aa3b080b7423 */ /* 0x000fe2000001000b */
[----:B------:R-:W-:Y:S01]  /*7710*/  ISETP.GE.U32.AND P4, PT, R32, 0x7f800000, PT ;  /* 0x7f8000002000780c */ /* 0x000fe20003f86070 */
[----:B------:R-:W-:Y:S01]  /*7720*/  FFMA.FTZ R13, R10, R13, 0.28857114911079406738 ;  /* 0x3e93bf990a0d7423 */ /* 0x000fe2000001000d */
[----:B------:R-:W-:Y:S01]  /*7730*/  IMAD R19, R26, 0x4, R18 ;  /* 0x000000041a137824 */ /* 0x000fe200078e0212 */
[----:B------:R-:W-:Y:S01]  /*7740*/  LOP3.LUT R24, R30, 0x4, RZ, 0x3c, !PT ;  /* 0x000000041e187812 */ /* 0x000fe200078e3cff */
[----:B------:R-:W-:Y:S01]  /*7750*/  FMUL R11, R8, R11 ;  /* 0x0000000b080b7220 */ /* 0x000fe20000400000 */
[----:B------:R-:W-:Y:S01]  /*7760*/  ISETP.GE.U32.AND P6, PT, R33, 0x7f800000, PT ;  /* 0x7f8000002100780c */ /* 0x000fe20003fc6070 */
[----:B------:R-:W-:Y:S01]  /*7770*/  FFMA.FTZ R13, R10, R13, -0.36067417263984680176 ;  /* 0xbeb8aa490a0d7423 */ /* 0x000fe2000001000d */
[----:B------:R-:W1:Y:S01]  /*7780*/  LDS R41, [R30+UR8] ;  /* 0x000000081e297984 */ /* 0x000e620008000800 */
[----:B------:R-:W-:Y:S01]  /*7790*/  LEA R20, R26, R19, 0x2 ;  /* 0x000000131a147211 */ /* 0x000fe200078e10ff */
[----:B------:R-:W-:Y:S01]  /*77a0*/  FADD R34, R2, R3 ;  /* 0x0000000302227221 */ /* 0x000fe20000000000 */
[----:B------:R-:W-:Y:S01]  /*77b0*/  FMUL R11, R8, R11 ;  /* 0x0000000b080b7220 */ /* 0x000fe20000400000 */
[----:B------:R-:W2:Y:S01]  /*77c0*/  LDS R49, [R24+UR8] ;  /* 0x0000000818317984 */ /* 0x000ea20008000800 */
[----:B------:R-:W-:Y:S01]  /*77d0*/  @P1 MOV R2, 0x7f800000 ;  /* 0x7f80000000021802 */ /* 0x000fe20000000f00 */
[----:B------:R-:W-:Y:S01]  /*77e0*/  FFMA.FTZ R13, R10, R13, 0.48089820146560668945 ;  /* 0x3ef6384a0a0d7423 */ /* 0x000fe2000001000d */
[----:B----4-:R-:W-:Y:S01]  /*77f0*/  LOP3.LUT R72, R72, 0x1f, R73, 0xf8, !PT ;  /* 0x0000001f48487812 */ /* 0x010fe200078ef849 */
[----:B------:R-:W3:Y:S01]  /*7800*/  LDS R43, [R30+UR8+0x100] ;  /* 0x000100081e2b7984 */ /* 0x000ee20008000800 */
[----:B------:R-:W-:Y:S01]  /*7810*/  FFMA.FTZ R8, R8, 1.4426950216293334961, R11 ;  /* 0x3fb8aa3b08087823 */ /* 0x000fe2000001000b */
[----:B------:R-:W-:-:S02]  /*7820*/  IMAD R21, R26, 0x4, R20 ;  /* 0x000000041a157824 */ /* 0x000fc400078e0214 */
[----:B------:R-:W-:Y:S01]  /*7830*/  @P1 FFMA.FTZ R34, R31, R2, +INF ;  /* 0x7f8000001f221423 */ /* 0x000fe20000010002 */
[----:B------:R-:W4:Y:S01]  /*7840*/  LDS R51, [R24+UR8+0x100] ;  /* 0x0001000818337984 */ /* 0x000f220008000800 */
[----:B------:R-:W-:Y:S01]  /*7850*/  ISETP.GE.U32.AND P5, PT, R57, 0x7f800000, PT ;  /* 0x7f8000003900780c */ /* 0x000fe20003fa6070 */
[----:B------:R-:W-:Y:S02]  /*7860*/  @P4 IMAD.MOV.U32 R3, RZ, RZ, 0x7f800000 ;  /* 0x7f800000ff034424 */ /* 0x000fe400078e00ff */
[----:B------:R-:W-:Y:S01]  /*7870*/  FFMA.FTZ R13, R10, R13, -0.72134751081466674805 ;  /* 0xbf38aa3b0a0d7423 */ /* 0x000fe2000001000d */
[----:B------:R-:W5:Y:S01]  /*7880*/  LDS R45, [R30+UR8+0x200] ;  /* 0x000200081e2d7984 */ /* 0x000f620008000800 */
[----:B------:R-:W-:Y:S02]  /*7890*/  IMAD R2, R72, UR5, RZ ;  /* 0x0000000548027c24 */ /* 0x000fe4000f8e02ff */
[----:B------:R-:W-:Y:S01]  /*78a0*/  FADD R36, R9, R8 ;  /* 0x0000000809247221 */ /* 0x000fe20000000000 */
[----:B------:R-:W-:Y:S01]  /*78b0*/  IMAD R23, R26, 0x4, R21 ;  /* 0x000000041a177824 */ /* 0x000fe200078e0215 */
[----:B------:R-:W2:Y:S01]  /*78c0*/  LDS R53, [R24+UR8+0x200] ;  /* 0x0002000818357984 */ /* 0x000ea20008000800 */
[----:B------:R-:W-:Y:S01]  /*78d0*/  FADD R35, R7, R6 ;  /* 0x0000000607237221 */ /* 0x000fe20000000000 */
[----:B------:R-:W-:Y:S01]  /*78e0*/  @P4 FFMA.FTZ R36, R32, R3, +INF ;  /* 0x7f80000020244423 */ /* 0x000fe20000010003 */
[----:B------:R-:W-:Y:S01]  /*78f0*/  FMUL R13, R10, R13 ;  /* 0x0000000d0a0d7220 */ /* 0x000fe20000400000 */
[----:B------:R-:W2:Y:S01]  /*7900*/  LDS R47, [R30+UR8+0x300] ;  /* 0x000300081e2f7984 */ /* 0x000ea20008000800 */
[----:B------:R-:W-:Y:S01]  /*7910*/  @P6 IMAD.MOV.U32 R6, RZ, RZ, 0x7f800000 ;  /* 0x7f800000ff066424 */ /* 0x000fe200078e00ff */
[----:B------:R-:W-:Y:S01]  /*7920*/  UIMAD.WIDE UR4, UR4, 0x2, URZ ;  /* 0x00000002040478a5 */ /* 0x000fe2000f8e02ff */
[----:B------:R-:W-:Y:S01]  /*7930*/  IMAD.SHL.U32 R3, R2, 0x2, RZ ;  /* 0x0000000202037824 */ /* 0x000fe200078e00ff */
[----:B------:R-:W3:Y:S01]  /*7940*/  LDS R55, [R24+UR8+0x300] ;  /* 0x0003000818377984 */ /* 0x000ee20008000800 */
[----:B------:R-:W-:-:S02]  /*7950*/  IMAD R25, R26, 0x4, R23 ;  /* 0x000000041a197824 */ /* 0x000fc400078e0217 */
[----:B------:R-:W-:Y:S01]  /*7960*/  FMUL R13, R10, R13 ;  /* 0x0000000d0a0d7220 */ /* 0x000fe20000400000 */
[----:B------:R-:W-:Y:S01]  /*7970*/  @P6 FFMA.FTZ R35, R33, R6, +INF ;  /* 0x7f80000021236423 */ /* 0x000fe20000010006 */
[----:B------:R-:W-:Y:S01]  /*7980*/  FSETP.NEU.AND P1, PT, R32, RZ, PT ;  /* 0x000000ff2000720b */ /* 0x000fe20003f2d000 */
[----:B------:R-:W-:Y:S01]  /*7990*/  IMAD.HI R2, R2, 0x2, RZ ;  /* 0x0000000202027827 */ /* 0x000fe200078e02ff */
[----:B0-----:R-:W-:-:S03]  /*79a0*/  IADD3 R32, P4, P6, R3, UR6, R4 ;  /* 0x0000000603207c10 */ /* 0x001fc6000fe9e004 */
[----:B------:R-:W-:Y:S01]  /*79b0*/  FFMA.FTZ R13, R10, 1.4426950216293334961, R13 ;  /* 0x3fb8aa3b0a0d7823 */ /* 0x000fe2000001000d */
[----:B------:R-:W-:Y:S01]  /*79c0*/  LEA R27, R26, R25, 0x2 ;  /* 0x000000191a1b7211 */ /* 0x000fe200078e10ff */
[----:B------:R-:W0:Y:S01]  /*79d0*/  LDCU UR4, c[0x0][0x3ec] ;  /* 0x00007d80ff0477ac */ /* 0x000e220008000800 */
[----:B------:R-:W-:Y:S01]  /*79e0*/  @P5 MOV R6, 0x7f800000 ;  /* 0x7f80000000065802 */ /* 0x000fe20000000f00 */
[----:B------:R-:W-:Y:S01]  /*79f0*/  FADD R37, R12, R13 ;  /* 0x0000000d0c257221 */ /* 0x000fe20000000000 */
[----:B------:R-:W-:Y:S02]  /*7a00*/  IADD3.X R42, PT, PT, R2, UR5, R5, P4, P6 ;  /* 0x00000005022a7c10 */ /* 0x000fe4000a7ec405 */
[----:B------:R-:W-:Y:S01]  /*7a10*/  LEA R2, P4, R14, R32, 0x1 ;  /* 0x000000200e027211 */ /* 0x000fe200078808ff */
[----:B------:R-:W-:Y:S01]  /*7a20*/  @P5 FFMA.FTZ R37, R57, R6, +INF ;  /* 0x7f80000039255423 */ /* 0x000fe20000010006 */
[----:B------:R-:W-:Y:S02]  /*7a30*/  LEA R29, R26, R27, 0x2 ;  /* 0x0000001b1a1d7211 */ /* 0x000fe400078e10ff */
[----:B------:R-:W-:-:S02]  /*7a40*/  LEA R4, P6, R15, R32, 0x1 ;  /* 0x000000200f047211 */ /* 0x000fc400078c08ff */
[----:B------:R-:W-:Y:S02]  /*7a50*/  LEA R6, P5, R16, R32, 0x1 ;  /* 0x0000002010067211 */ /* 0x000fe400078a08ff */
[----:B------:R-:W-:Y:S02]  /*7a60*/  LEA.HI.X.SX32 R3, R14, R42, 0x1, P4 ;  /* 0x0000002a0e037211 */ /* 0x000fe400020f0eff */
[----:B------:R-:W-:Y:S01]  /*7a70*/  FSETP.NEU.AND P3, PT, R31, RZ, PT ;  /* 0x000000ff1f00720b */ /* 0x000fe20003f6d000 */
[----:B------:R-:W-:Y:S01]  /*7a80*/  IMAD R31, R26, 0x4, R29 ;  /* 0x000000041a1f7824 */ /* 0x000fe200078e021d */
[----:B------:R-:W-:Y:S01]  /*7a90*/  LEA R8, P4, R17, R32, 0x1 ;  /* 0x0000002011087211 */ /* 0x000fe200078808ff */
[----:B-1----:R-:W-:Y:S01]  /*7aa0*/  STG.E.U16 desc[UR10][R2.64], R41 ;  /* 0x0000002902007986 */ /* 0x002fe2000c10150a */
[----:B------:R-:W-:Y:S01]  /*7ab0*/  LEA.HI.X.SX32 R5, R15, R42, 0x1, P6 ;  /* 0x0000002a0f057211 */ /* 0x000fe200030f0eff */
[----:B0-----:R-:W-:Y:S01]  /*7ac0*/  UIMAD UR4, UR9, UR4, URZ ;  /* 0x00000004090472a4 */ /* 0x001fe2000f8e02ff */
[----:B------:R-:W-:-:S02]  /*7ad0*/  LEA R10, P6, R18, R32, 0x1 ;  /* 0x00000020120a7211 */ /* 0x000fc400078c08ff */
[----:B------:R-:W-:Y:S01]  /*7ae0*/  LEA.HI.X.SX32 R7, R16, R42, 0x1, P5 ;  /* 0x0000002a10077211 */ /* 0x000fe200028f0eff */
[----:B--2---:R-:W-:Y:S01]  /*7af0*/  STG.E.U16 desc[UR10][R4.64], R49 ;  /* 0x0000003104007986 */ /* 0x004fe2000c10150a */
[----:B------:R-:W-:Y:S01]  /*7b00*/  FSETP.NEU.AND P2, PT, R33, RZ, PT ;  /* 0x000000ff2100720b */ /* 0x000fe20003f4d000 */
[C---:B------:R-:W-:Y:S01]  /*7b10*/  IMAD R33, R26.reuse, 0x4, R31 ;  /* 0x000000041a217824 */ /* 0x040fe200078e021f */
[----:B------:R-:W-:Y:S01]  /*7b20*/  LEA R12, P5, R19, R32, 0x1 ;  /* 0x00000020130c7211 */ /* 0x000fe200078a08ff */
[----:B---3--:R0:W-:Y:S01]  /*7b30*/  STG.E.U16 desc[UR10][R6.64], R43 ;  /* 0x0000002b06007986 */ /* 0x0081e2000c10150a */
[----:B------:R-:W-:Y:S01]  /*7b40*/  LEA.HI.X.SX32 R9, R17, R42, 0x1, P4 ;  /* 0x0000002a11097211 */ /* 0x000fe200020f0eff */
[----:B------:R-:W-:Y:S01]  /*7b50*/  IMAD R38, R26, 0x4, R33 ;  /* 0x000000041a267824 */ /* 0x000fe200078e0221 */
[----:B------:R-:W-:Y:S01]  /*7b60*/  LEA R14, P4, R20, R32, 0x1 ;  /* 0x00000020140e7211 */ /* 0x000fe200078808ff */
[----:B------:R-:W-:Y:S01]  /*7b70*/  USHF.L.U32 UR6, UR4, 0x2, URZ ;  /* 0x0000000204067899 */ /* 0x000fe200080006ff */
[----:B------:R-:W-:Y:S01]  /*7b80*/  LEA.HI.X.SX32 R11, R18, R42, 0x1, P6 ;  /* 0x0000002a120b7211 */ /* 0x000fe200030f0eff */
[----:B----4-:R1:W-:Y:S01]  /*7b90*/  STG.E.U16 desc[UR10][R8.64], R51 ;  /* 0x0000003308007986 */ /* 0x0103e2000c10150a */
[----:B------:R-:W-:Y:S01]  /*7ba0*/  LEA R16, P6, R21, R32, 0x1 ;  /* 0x0000002015107211 */ /* 0x000fe200078c08ff */
[----:B------:R-:W-:Y:S01]  /*7bb0*/  UIMAD.WIDE UR4, UR4, 0x4, URZ ;  /* 0x00000004040478a5 */ /* 0x000fe2000f8e02ff */
[----:B------:R-:W-:Y:S01]  /*7bc0*/  LEA.HI.X.SX32 R13, R19, R42, 0x1, P5 ;  /* 0x0000002a130d7211 */ /* 0x000fe200028f0eff */
[----:B-----5:R2:W-:Y:S01]  /*7bd0*/  STG.E.U16 desc[UR10][R10.64], R45 ;  /* 0x0000002d0a007986 */ /* 0x0205e2000c10150a */
[----:B------:R-:W-:Y:S01]  /*7be0*/  LEA R18, P5, R23, R32, 0x1 ;  /* 0x0000002017127211 */ /* 0x000fe200078a08ff */
[----:B0-----:R-:W0:Y:S01]  /*7bf0*/  LDC.64 R6, c[0x0][0x3a0] ;  /* 0x0000e800ff067b82 */ /* 0x001e220000000a00 */
[----:B------:R-:W-:Y:S01]  /*7c00*/  LEA.HI.X.SX32 R15, R20, R42, 0x1, P4 ;  /* 0x0000002a140f7211 */ /* 0x000fe200020f0eff */
[----:B------:R3:W-:Y:S01]  /*7c10*/  STG.E.U16 desc[UR10][R12.64], R53 ;  /* 0x000000350c007986 */ /* 0x0007e2000c10150a */
[----:B------:R-:W-:-:S02]  /*7c20*/  LEA R20, P4, R25, R32, 0x1 ;  /* 0x0000002019147211 */ /* 0x000fc400078808ff */
[----:B------:R-:W-:Y:S01]  /*7c30*/  LEA.HI.X.SX32 R17, R21, R42, 0x1, P6 ;  /* 0x0000002a15117211 */ /* 0x000fe200030f0eff */
[----:B------:R4:W-:Y:S01]  /*7c40*/  STG.E.U16 desc[UR10][R14.64], R47 ;  /* 0x0000002f0e007986 */ /* 0x0009e2000c10150a */
[----:B------:R-:W-:Y:S02]  /*7c50*/  LEA R22, P6, R27, R32, 0x1 ;  /* 0x000000201b167211 */ /* 0x000fe400078c08ff */
[----:B------:R-:W-:Y:S01]  /*7c60*/  LEA.HI.X.SX32 R19, R23, R42, 0x1, P5 ;  /* 0x0000002a17137211 */ /* 0x000fe200028f0eff */
[----:B------:R5:W-:Y:S01]  /*7c70*/  STG.E.U16 desc[UR10][R16.64], R55 ;  /* 0x0000003710007986 */ /* 0x000be2000c10150a */
[----:B------:R-:W-:Y:S02]  /*7c80*/  LEA R39, R26, R38, 0x2 ;  /* 0x000000261a277211 */ /* 0x000fe400078e10ff */
[----:B------:R-:W-:Y:S02]  /*7c90*/  LEA R24, P5, R29, R32, 0x1 ;  /* 0x000000201d187211 */ /* 0x000fe400078a08ff */
[----:B------:R-:W-:-:S02]  /*7ca0*/  LEA.HI.X.SX32 R21, R25, R42, 0x1, P4 ;  /* 0x0000002a19157211 */ /* 0x000fc400020f0eff */
[----:B------:R-:W-:Y:S02]  /*7cb0*/  LEA R26, P4, R31, R32, 0x1 ;  /* 0x000000201f1a7211 */ /* 0x000fe400078808ff */
[----:B------:R-:W-:Y:S02]  /*7cc0*/  LEA.HI.X.SX32 R23, R27, R42, 0x1, P6 ;  /* 0x0000002a1b177211 */ /* 0x000fe400030f0eff */
[----:B-1----:R-:W-:Y:S02]  /*7cd0*/  PRMT R9, R41, 0x7632, R9 ;  /* 0x0000763229097816 */ /* 0x002fe40000000009 */
[----:B------:R-:W-:Y:S02]  /*7ce0*/  LEA R28, P6, R33, R32, 0x1 ;  /* 0x00000020211c7211 */ /* 0x000fe400078c08ff */
[----:B------:R-:W-:Y:S01]  /*7cf0*/  LEA.HI.X.SX32 R25, R29, R42, 0x1, P5 ;  /* 0x0000002a1d197211 */ /* 0x000fe200028f0eff */
[----:B------:R-:W-:Y:S01]  /*7d00*/  STG.E.U16 desc[UR10][R18.64], R9 ;  /* 0x0000000912007986 */ /* 0x000fe2000c10150a */
[----:B------:R-:W-:-:S02]  /*7d10*/  PRMT R3, R49, 0x7632, R3 ;  /* 0x0000763231037816 */ /* 0x000fc40000000003 */
[----:B------:R-:W-:Y:S02]  /*7d20*/  LEA R30, P5, R38, R32, 0x1 ;  /* 0x00000020261e7211 */ /* 0x000fe400078a08ff */
[----:B------:R-:W-:Y:S01]  /*7d30*/  LEA.HI.X.SX32 R27, R31, R42, 0x1, P4 ;  /* 0x0000002a1f1b7211 */ /* 0x000fe200020f0eff */
[----:B------:R-:W-:Y:S01]  /*7d40*/  STG.E.U16 desc[UR10][R20.64], R3 ;  /* 0x0000000314007986 */ /* 0x000fe2000c10150a */
[----:B--2---:R-:W-:Y:S02]  /*7d50*/  PRMT R11, R43, 0x7632, R11 ;  /* 0x000076322b0b7816 */ /* 0x004fe4000000000b */
[----:B------:R-:W-:Y:S02]  /*7d60*/  LEA R32, P4, R39, R32, 0x1 ;  /* 0x0000002027207211 */ /* 0x000fe400078808ff */
[----:B------:R-:W-:Y:S01]  /*7d70*/  PRMT R4, R51, 0x7632, R4 ;  /* 0x0000763233047816 */ /* 0x000fe20000000004 */
[----:B------:R-:W-:Y:S01]  /*7d80*/  STG.E.U16 desc[UR10][R22.64], R11 ;  /* 0x0000000b16007986 */ /* 0x000fe2000c10150a */
[----:B---3--:R-:W-:-:S02]  /*7d90*/  PRMT R13, R45, 0x7632, R13 ;  /* 0x000076322d0d7816 */ /* 0x008fc4000000000d */
[-C--:B------:R-:W-:Y:S01]  /*7da0*/  LEA.HI.X.SX32 R29, R33, R42.reuse, 0x1, P6 ;  /* 0x0000002a211d7211 */ /* 0x080fe200030f0eff */
[----:B------:R1:W-:Y:S01]  /*7db0*/  STG.E.U16 desc[UR10][R24.64], R4 ;  /* 0x0000000418007986 */ /* 0x0003e2000c10150a */
[----:B----4-:R-:W-:Y:S02]  /*7dc0*/  PRMT R14, R53, 0x7632, R14 ;  /* 0x00007632350e7816 */ /* 0x010fe4000000000e */
[-C--:B------:R-:W-:Y:S01]  /*7dd0*/  LEA.HI.X.SX32 R31, R38, R42.reuse, 0x1, P5 ;  /* 0x0000002a261f7211 */ /* 0x080fe200028f0eff */
[----:B------:R2:W-:Y:S01]  /*7de0*/  STG.E.U16 desc[UR10][R26.64], R13 ;  /* 0x0000000d1a007986 */ /* 0x0005e2000c10150a */
[----:B------:R-:W-:Y:S02]  /*7df0*/  PRMT R15, R47, 0x7632, R15 ;  /* 0x000076322f0f7816 */ /* 0x000fe4000000000f */
[----:B------:R-:W-:Y:S01]  /*7e00*/  LEA.HI.X.SX32 R33, R39, R42, 0x1, P4 ;  /* 0x0000002a27217211 */ /* 0x000fe200020f0eff */
[----:B------:R2:W-:Y:S01]  /*7e10*/  STG.E.U16 desc[UR10][R28.64], R14 ;  /* 0x0000000e1c007986 */ /* 0x0005e2000c10150a */
[----:B-----5:R-:W-:-:S02]  /*7e20*/  PRMT R16, R55, 0x7632, R16 ;  /* 0x0000763237107816 */ /* 0x020fc40000000010 */
[----:B------:R-:W-:Y:S01]  /*7e30*/  FSETP.NEU.AND P6, PT, R57, RZ, PT ;  /* 0x000000ff3900720b */ /* 0x000fe20003fcd000 */
[----:B------:R2:W-:Y:S01]  /*7e40*/  STG.E.U16 desc[UR10][R30.64], R15 ;  /* 0x0000000f1e007986 */ /* 0x0005e2000c10150a */
[----:B------:R-:W-:Y:S02]  /*7e50*/  FSEL R5, R34, -INF , P3 ;  /* 0xff80000022057808 */ /* 0x000fe40001800000 */
[----:B-1----:R-:W-:Y:S01]  /*7e60*/  FSEL R4, R37, -INF , P6 ;  /* 0xff80000025047808 */ /* 0x002fe20003000000 */
[----:B------:R2:W-:Y:S01]  /*7e70*/  STG.E.U16 desc[UR10][R32.64], R16 ;  /* 0x0000001020007986 */ /* 0x0005e2000c10150a */
[----:B------:R-:W-:Y:S01]  /*7e80*/  FSEL R2, R35, -INF , P2 ;  /* 0xff80000023027808 */ /* 0x000fe20001000000 */
[----:B------:R-:W-:Y:S01]  /*7e90*/  FFMA R68, R5, 0.69314718246459960938, R68 ;  /* 0x3f31721805447823 */ /* 0x000fe20000000044 */
[----:B------:R-:W-:Y:S01]  /*7ea0*/  FSEL R3, R36, -INF , P1 ;  /* 0xff80000024037808 */ /* 0x000fe20000800000 */
[----:B------:R-:W-:Y:S01]  /*7eb0*/  FFMA R71, R4, 0.69314718246459960938, R71 ;  /* 0x3f31721804477823 */ /* 0x000fe20000000047 */
[----:B------:R-:W-:Y:S01]  /*7ec0*/  LOP3.LUT R0, R0, 0x1c, RZ, 0xc0, !PT ;  /* 0x0000001c00007812 */ /* 0x000fe200078ec0ff */
[----:B------:R-:W-:-:S02]  /*7ed0*/  FFMA R69, R2, 0.69314718246459960938, R69 ;  /* 0x3f31721802457823 */ /* 0x000fc40000000045 */
[----:B------:R-:W-:Y:S01]  /*7ee0*/  FFMA R70, R3, 0.69314718246459960938, R70 ;  /* 0x3f31721803467823 */ /* 0x000fe20000000046 */
[----:B------:R-:W-:Y:S01]  /*7ef0*/  LEA R4, R0, UR8, 0x2 ;  /* 0x0000000800047c11 */ /* 0x000fe2000f8e10ff */
[----:B------:R-:W-:Y:S01]  /*7f00*/  BAR.SYNC.DEFER_BLOCKING 0x0 ;  /* 0x0000000000007b1d */ /* 0x000fe20000010000 */
[C---:B------:R-:W-:Y:S02]  /*7f10*/  IMAD.SHL.U32 R3, R72.reuse, 0x4, RZ ;  /* 0x0000000448037824 */ /* 0x040fe400078e00ff */
[----:B------:R-:W-:-:S03]  /*7f20*/  IMAD.HI R0, R72, 0x4, RZ ;  /* 0x0000000448007827 */ /* 0x000fc600078e02ff */
[----:B0-----:R-:W-:-:S04]  /*7f30*/  IADD3 R2, P1, P2, R3, UR6, R6 ;  /* 0x0000000603027c10 */ /* 0x001fc8000fa3e006 */
[----:B------:R-:W-:Y:S01]  /*7f40*/  IADD3.X R3, PT, PT, R0, UR5, R7, P1, P2 ;  /* 0x0000000500037c10 */ /* 0x000fe20008fe4407 */
[----:B------:R2:W-:Y:S01]  /*7f50*/  STS.128 [R4], R68 ;  /* 0x0000004404007388 */ /* 0x0005e20000000c00 */
[----:B------:R-:W-:Y:S06]  /*7f60*/  BAR.SYNC.DEFER_BLOCKING 0x0 ;  /* 0x0000000000007b1d */ /* 0x000fec0000010000 */
[----:B------:R-:W-:Y:S05]  /*7f70*/  @P0 EXIT ;  /* 0x000000000000094d */ /* 0x000fea0003800000 */
[----:B------:R-:W0:Y:S04]  /*7f80*/  LDS R5, [R40] ;  /* 0x0000000028057984 */ /* 0x000e280000000800 */
[----:B0-----:R-:W-:Y:S01]  /*7f90*/  STG.E desc[UR10][R2.64], R5 ;  /* 0x0000000502007986 */ /* 0x001fe2000c10190a */
[----:B------:R-:W-:Y:S05]  /*7fa0*/  EXIT ;  /* 0x000000000000794d */ /* 0x000fea0003800000 */
.L_x_2:
[----:B------:R-:W-:-:S00]  /*7fb0*/  BRA `(.L_x_2) ;  /* 0xfffffffc00fc7947 */ /* 0x000fc0000383ffff */
[----:B------:R-:W-:-:S00]  /*7fc0*/  NOP ;  /* 0x0000000000007918 */ /* 0x000fc00000000000 */
        /* <DEDUP_REMOVED lines=11> */
.L_x_3:


//--------------------- .nv.global.init           --------------------------
	.section	.nv.global.init,"aw",@progbits
.nv.global.init:
	.type		_$_str,@object
	.size		_$_str,(.L_0 - _$_str)
_$_str:
        /*0000*/ 	.byte	0x5f, 0x5f, 0x43, 0x55, 0x44, 0x41, 0x5f, 0x46, 0x54, 0x5a, 0x00
.L_0:


//--------------------- .nv.shared.attn_fwd       --------------------------
	.section	.nv.shared.attn_fwd,"aw",@nobits
	.sectionflags	@""
	.align	16
	.zero		1024


//--------------------- .nv.shared.reserved.0     --------------------------
	.section	.nv.shared.reserved.0,"aw",@nobits
	.weak		__nv_reservedSMEM_offset_0_alias
	.size		__nv_reservedSMEM_offset_0_alias, 0, 64
	.other		__nv_reservedSMEM_offset_0_alias,@"STO_CUDA_RESERVED_SHARED STV_DEFAULT"
__nv_reservedSMEM_offset_0_alias:
	.zero		0
	.zero		64


//--------------------- .nv.constant0.attn_fwd    --------------------------
	.section	.nv.constant0.attn_fwd,"a",@progbits
	.sectionflags	@""
	.align	4
.nv.constant0.attn_fwd:
	.zero		1032


//--------------------- SYMBOLS --------------------------

	.type		.nv.reservedSmem.offset0,@object
	.size		.nv.reservedSmem.offset0,0x4
	.type		.nv.reservedSmem.cap,@object
	.size		.nv.reservedSmem.cap,0x4
